def matmul_kernel(
    a_ptr,
    b_ptr,
    c_ptr,
    M,
    N,
    K,
    stride_am,
    stride_ak,
    stride_bk,
    stride_bn,
    stride_cm,
    stride_cn,
    BLOCK_M: tl.constexpr,
    BLOCK_N: tl.constexpr,
    BLOCK_K: tl.constexpr,
    GROUP_M: tl.constexpr,
):
    pid = tl.program_id(axis=0)
    num_pid_m = tl.cdiv(M, BLOCK_M)
    num_pid_n = tl.cdiv(N, BLOCK_N)
    num_pid_in_group = GROUP_M * num_pid_n
    group_id = pid // num_pid_in_group
    first_pid_m = group_id * GROUP_M
    group_size_m = min(num_pid_m - first_pid_m, GROUP_M)
    pid_m = first_pid_m + ((pid % num_pid_in_group) % group_size_m)
    pid_n = (pid % num_pid_in_group) // group_size_m

    offs_am = (pid_m * BLOCK_M + tl.arange(0, BLOCK_M)) % M
    offs_bn = (pid_n * BLOCK_N + tl.arange(0, BLOCK_N)) % N
    offs_k = tl.arange(0, BLOCK_K)
    a_ptrs = a_ptr + offs_am[:, None] * stride_am + offs_k[None, :] * stride_ak
    b_ptrs = b_ptr + offs_k[:, None] * stride_bk + offs_bn[None, :] * stride_bn

    acc = tl.zeros((BLOCK_M, BLOCK_N), dtype=tl.float32)
    for kk in range(0, tl.cdiv(K, BLOCK_K)):
        a = tl.load(a_ptrs, mask=offs_k[None, :] < K - kk * BLOCK_K, other=0.0)
        b = tl.load(b_ptrs, mask=offs_k[:, None] < K - kk * BLOCK_K, other=0.0)
        acc = tl.dot(a, b, acc)
        a_ptrs += BLOCK_K * stride_ak
        b_ptrs += BLOCK_K * stride_bk

    c = acc.to(c_ptr.dtype.element_ty)
    offs_cm = pid_m * BLOCK_M + tl.arange(0, BLOCK_M)
    offs_cn = pid_n * BLOCK_N + tl.arange(0, BLOCK_N)
    c_ptrs = c_ptr + offs_cm[:, None] * stride_cm + offs_cn[None, :] * stride_cn
    mask = (offs_cm[:, None] < M) & (offs_cn[None, :] < N)
    tl.store(c_ptrs, c, mask=mask)

# config = {"BLOCK_K": 64, "BLOCK_M": 128, "BLOCK_N": 128, "GROUP_M": 8, "arch": "sm_90", "dtype": "fp16", "num_ctas": 2, "num_stages": 2, "num_warps": 4}
# arch = sm_90


// ===== COMPILED SASS (sm_90a) =====

	.target	sm_90a

	.elftype	@"ET_EXEC"


//--------------------- .note.nv.tkinfo           --------------------------
	.section	.note.nv.tkinfo,"",@"SHT_NOTE"
	.sectionflags	@"SHF_NOTE_NV_TKINFO"
	.tkinfo
        /*0018*/ 	.word	0x00000002
        /*0030*/ 	.string	""
        /*0030*/ 	.string	"ptxas"
        /*0030*/ 	.string	"Cuda compilation tools, release 13.0, V13.0.88"
        /*0030*/ 	.string	"Build cuda_13.0.r13.0/compiler.36424714_0"
        /*0030*/ 	.string	"-v  -suppress-debug-info  -lineinfo  -arch sm_90a "



//--------------------- .note.nv.cuinfo           --------------------------
	.section	.note.nv.cuinfo,"",@"SHT_NOTE"
	.sectionflags	@"SHF_NOTE_NV_CUINFO"
        /*0018*/ 	.short	0x0002
        /*001a*/ 	.short	0x005a
        /*001c*/ 	.short	0x0082
	.zero		2


//--------------------- .nv.info                  --------------------------
	.section	.nv.info,"",@"SHT_CUDA_INFO"
	.align	4


	//----- nvinfo : EIATTR_REGCOUNT
	.align		4
        /*0000*/ 	.byte	0x04, 0x2f
        /*0002*/ 	.short	(.L_1 - .L_0)
	.align		4
.L_0:
        /*0004*/ 	.word	index@(matmul_kernel)
        /*0008*/ 	.word	0x000000ff


	//----- nvinfo : EIATTR_FRAME_SIZE
	.align		4
.L_1:
        /*000c*/ 	.byte	0x04, 0x11
        /*000e*/ 	.short	(.L_3 - .L_2)
	.align		4
.L_2:
        /*0010*/ 	.word	index@(matmul_kernel)
        /*0014*/ 	.word	0x00000000


	//----- nvinfo : EIATTR_MIN_STACK_SIZE
	.align		4
.L_3:
        /*0018*/ 	.byte	0x04, 0x12
        /*001a*/ 	.short	(.L_5 - .L_4)
	.align		4
.L_4:
        /*001c*/ 	.word	index@(matmul_kernel)
        /*0020*/ 	.word	0x00000000
.L_5:


//--------------------- .nv.compat                --------------------------
	.section	.nv.compat,"",@"SHT_CUDA_COMPAT_INFO"
	.align	4
        /*0000*/ 	.byte	0x02, 0x09, 0x01, 0x00, 0x02, 0x02, 0x04, 0x00, 0x02, 0x05, 0x05, 0x00, 0x03, 0x07, 0x01, 0x01
        /*0010*/ 	.byte	0x02, 0x03, 0x00, 0x00, 0x02, 0x06, 0x01, 0x00, 0x04, 0x0b, 0x08, 0x00, 0x00, 0x00, 0x00, 0x00
        /*0020*/ 	.byte	0x00, 0x00, 0x00, 0x00


//--------------------- .nv.info.matmul_kernel    --------------------------
	.section	.nv.info.matmul_kernel,"",@"SHT_CUDA_INFO"
	.sectionflags	@""
	.align	4


	//----- nvinfo : EIATTR_CUDA_API_VERSION
	.align		4
        /*0000*/ 	.byte	0x04, 0x37
        /*0002*/ 	.short	(.L_7 - .L_6)
.L_6:
        /*0004*/ 	.word	0x00000082


	//----- nvinfo : EIATTR_KPARAM_INFO
	.align		4
.L_7:
        /*0008*/ 	.byte	0x04, 0x17
        /*000a*/ 	.short	(.L_9 - .L_8)
.L_8:
        /*000c*/ 	.word	0x00000000
        /*0010*/ 	.short	0x000d
        /*0012*/ 	.short	0x0048
        /*0014*/ 	.byte	0x00, 0xf4, 0x21, 0x00


	//----- nvinfo : EIATTR_KPARAM_INFO
	.align		4
.L_9:
        /*0018*/ 	.byte	0x04, 0x17
        /*001a*/ 	.short	(.L_11 - .L_10)
.L_10:
        /*001c*/ 	.word	0x00000000
        /*0020*/ 	.short	0x000c
        /*0022*/ 	.short	0x0040
        /*0024*/ 	.byte	0x00, 0xf4, 0x21, 0x00


	//----- nvinfo : EIATTR_KPARAM_INFO
	.align		4
.L_11:
        /*0028*/ 	.byte	0x04, 0x17
        /*002a*/ 	.short	(.L_13 - .L_12)
.L_12:
        /*002c*/ 	.word	0x00000000
        /*0030*/ 	.short	0x000b
        /*0032*/ 	.short	0x0038
        /*0034*/ 	.byte	0x00, 0xf0, 0x11, 0x00


	//----- nvinfo : EIATTR_KPARAM_INFO
	.align		4
.L_13:
        /*0038*/ 	.byte	0x04, 0x17
        /*003a*/ 	.short	(.L_15 - .L_14)
.L_14:
        /*003c*/ 	.word	0x00000000
        /*0040*/ 	.short	0x000a
        /*0042*/ 	.short	0x0034
        /*0044*/ 	.byte	0x00, 0xf0, 0x11, 0x00


	//----- nvinfo : EIATTR_KPARAM_INFO
	.align		4
.L_15:
        /*0048*/ 	.byte	0x04, 0x17
        /*004a*/ 	.short	(.L_17 - .L_16)
.L_16:
        /*004c*/ 	.word	0x00000000
        /*0050*/ 	.short	0x0009
        /*0052*/ 	.short	0x0030
        /*0054*/ 	.byte	0x00, 0xf0, 0x11, 0x00


	//----- nvinfo : EIATTR_KPARAM_INFO
	.align		4
.L_17:
        /*0058*/ 	.byte	0x04, 0x17
        /*005a*/ 	.short	(.L_19 - .L_18)
.L_18:
        /*005c*/ 	.word	0x00000000
        /*0060*/ 	.short	0x0008
        /*0062*/ 	.short	0x002c
        /*0064*/ 	.byte	0x00, 0xf0, 0x11, 0x00


	//----- nvinfo : EIATTR_KPARAM_INFO
	.align		4
.L_19:
        /*0068*/ 	.byte	0x04, 0x17
        /*006a*/ 	.short	(.L_21 - .L_20)
.L_20:
        /*006c*/ 	.word	0x00000000
        /*0070*/ 	.short	0x0007
        /*0072*/ 	.short	0x0028
        /*0074*/ 	.byte	0x00, 0xf0, 0x11, 0x00


	//----- nvinfo : EIATTR_KPARAM_INFO
	.align		4
.L_21:
        /*0078*/ 	.byte	0x04, 0x17
        /*007a*/ 	.short	(.L_23 - .L_22)
.L_22:
        /*007c*/ 	.word	0x00000000
        /*0080*/ 	.short	0x0006
        /*0082*/ 	.short	0x0024
        /*0084*/ 	.byte	0x00, 0xf0, 0x11, 0x00


	//----- nvinfo : EIATTR_KPARAM_INFO
	.align		4
.L_23:
        /*0088*/ 	.byte	0x04, 0x17
        /*008a*/ 	.short	(.L_25 - .L_24)
.L_24:
        /*008c*/ 	.word	0x00000000
        /*0090*/ 	.short	0x0005
        /*0092*/ 	.short	0x0020
        /*0094*/ 	.byte	0x00, 0xf0, 0x11, 0x00


	//----- nvinfo : EIATTR_KPARAM_INFO
	.align		4
.L_25:
        /*0098*/ 	.byte	0x04, 0x17
        /*009a*/ 	.short	(.L_27 - .L_26)
.L_26:
        /*009c*/ 	.word	0x00000000
        /*00a0*/ 	.short	0x0004
        /*00a2*/ 	.short	0x001c
        /*00a4*/ 	.byte	0x00, 0xf0, 0x11, 0x00


	//----- nvinfo : EIATTR_KPARAM_INFO
	.align		4
.L_27:
        /*00a8*/ 	.byte	0x04, 0x17
        /*00aa*/ 	.short	(.L_29 - .L_28)
.L_28:
        /*00ac*/ 	.word	0x00000000
        /*00b0*/ 	.short	0x0003
        /*00b2*/ 	.short	0x0018
        /*00b4*/ 	.byte	0x00, 0xf0, 0x11, 0x00


	//----- nvinfo : EIATTR_KPARAM_INFO
	.align		4
.L_29:
        /*00b8*/ 	.byte	0x04, 0x17
        /*00ba*/ 	.short	(.L_31 - .L_30)
.L_30:
        /*00bc*/ 	.word	0x00000000
        /*00c0*/ 	.short	0x0002
        /*00c2*/ 	.short	0x0010
        /*00c4*/ 	.byte	0x00, 0xf4, 0x21, 0x00


	//----- nvinfo : EIATTR_KPARAM_INFO
	.align		4
.L_31:
        /*00c8*/ 	.byte	0x04, 0x17
        /*00ca*/ 	.short	(.L_33 - .L_32)
.L_32:
        /*00cc*/ 	.word	0x00000000
        /*00d0*/ 	.short	0x0001
        /*00d2*/ 	.short	0x0008
        /*00d4*/ 	.byte	0x00, 0xf4, 0x21, 0x00


	//----- nvinfo : EIATTR_KPARAM_INFO
	.align		4
.L_33:
        /*00d8*/ 	.byte	0x04, 0x17
        /*00da*/ 	.short	(.L_35 - .L_34)
.L_34:
        /*00dc*/ 	.word	0x00000000
        /*00e0*/ 	.short	0x0000
        /*00e2*/ 	.short	0x0000
        /*00e4*/ 	.byte	0x00, 0xf4, 0x21, 0x00


	//----- nvinfo : EIATTR_EXPLICIT_CLUSTER
	.align		4
.L_35:
        /*00e8*/ 	.byte	0x01, 0x3e
	.zero		2


	//----- nvinfo : EIATTR_CTA_PER_CLUSTER
	.align		4
        /*00ec*/ 	.byte	0x04, 0x3d
        /*00ee*/ 	.short	(.L_37 - .L_36)
.L_36:
        /*00f0*/ 	.word	0x00000002
        /*00f4*/ 	.word	0x00000001
        /*00f8*/ 	.word	0x00000001


	//----- nvinfo : EIATTR_SPARSE_MMA_MASK
	.align		4
.L_37:
        /*00fc*/ 	.byte	0x03, 0x50
        /*00fe*/ 	.short	0x0000


	//----- nvinfo : EIATTR_MAXREG_COUNT
	.align		4
        /*0100*/ 	.byte	0x03, 0x1b
        /*0102*/ 	.short	0x00ff


	//----- nvinfo : EIATTR_NUM_BARRIERS
	.align		4
        /*0104*/ 	.byte	0x02, 0x4c
        /*0106*/ 	.byte	0x01
	.zero		1


	//----- nvinfo : EIATTR_MERCURY_ISA_VERSION
	.align		4
        /*0108*/ 	.byte	0x03, 0x5f
        /*010a*/ 	.short	0x0101


	//----- nvinfo : EIATTR_EXIT_INSTR_OFFSETS
	.align		4
        /*010c*/ 	.byte	0x04, 0x1c
        /*010e*/ 	.short	(.L_39 - .L_38)


	//   ....[0]....
.L_38:
        /*0110*/ 	.word	0x000078c0


	//   ....[1]....
        /*0114*/ 	.word	0x000078f0


	//----- nvinfo : EIATTR_REQNTID
	.align		4
.L_39:
        /*0118*/ 	.byte	0x04, 0x10
        /*011a*/ 	.short	(.L_41 - .L_40)
.L_40:
        /*011c*/ 	.word	0x00000080
        /*0120*/ 	.word	0x00000001
        /*0124*/ 	.word	0x00000001


	//----- nvinfo : EIATTR_CBANK_PARAM_SIZE
	.align		4
.L_41:
        /*0128*/ 	.byte	0x03, 0x19
        /*012a*/ 	.short	0x0050


	//----- nvinfo : EIATTR_PARAM_CBANK
	.align		4
        /*012c*/ 	.byte	0x04, 0x0a
        /*012e*/ 	.short	(.L_43 - .L_42)
	.align		4
.L_42:
        /*0130*/ 	.word	index@(.nv.constant0.matmul_kernel)
        /*0134*/ 	.short	0x0210
        /*0136*/ 	.short	0x0050


	//----- nvinfo : EIATTR_SW_WAR
	.align		4
.L_43:
        /*0138*/ 	.byte	0x04, 0x36
        /*013a*/ 	.short	(.L_45 - .L_44)
.L_44:
        /*013c*/ 	.word	0x00000008
.L_45:


//--------------------- .nv.callgraph             --------------------------
	.section	.nv.callgraph,"",@"SHT_CUDA_CALLGRAPH"
	.align	4
	.sectionentsize	8
	.align		4
        /*0000*/ 	.word	0x00000000
	.align		4
        /*0004*/ 	.word	0xffffffff
	.align		4
        /*0008*/ 	.word	0x00000000
	.align		4
        /*000c*/ 	.word	0xfffffffe
	.align		4
        /*0010*/ 	.word	0x00000000
	.align		4
        /*0014*/ 	.word	0xfffffffd
	.align		4
        /*0018*/ 	.word	0x00000000
	.align		4
        /*001c*/ 	.word	0xfffffffc


//--------------------- .text.matmul_kernel       --------------------------
	.section	.text.matmul_kernel,"ax",@progbits
	.align	128
        .global         matmul_kernel
        .type           matmul_kernel,@function
        .size           matmul_kernel,(.L_x_3 - matmul_kernel)
        .other          matmul_kernel,@"STO_CUDA_ENTRY STV_DEFAULT"
matmul_kernel:
.text.matmul_kernel:
[----:B------:R-:W-:Y:S08]  /*0000*/  LDC R1, c[0x0][0x28] ;  /* 0x00000a00ff017b82 */ /* 0x000ff00000000800 */
[----:B------:R-:W0:Y:S01]  /*0010*/  LDC.64 R56, c[0x0][0x228] ;  /* 0x00008a00ff387b82 */ /* 0x000e220000000a00 */
[----:B------:R-:W1:Y:S01]  /*0020*/  S2R R13, SR_CgaCtaId ;  /* 0x00000000000d7919 */ /* 0x000e620000008800 */
[----:B------:R-:W-:Y:S01]  /*0030*/  ULDC.64 UR14, c[0x0][0x208] ;  /* 0x00008200000e7ab9 */ /* 0x000fe20000000a00 */
[----:B------:R-:W-:-:S02]  /*0040*/  CS2R R32, SRZ ;  /* 0x0000000000207805 */ /* 0x000fc4000001ff00 */
[----:B------:R-:W-:Y:S01]  /*0050*/  CS2R R34, SRZ ;  /* 0x0000000000227805 */ /* 0x000fe2000001ff00 */
[----:B------:R-:W2:Y:S01]  /*0060*/  S2R R88, SR_TID.X ;  /* 0x0000000000587919 */ /* 0x000ea20000002100 */
[----:B------:R-:W-:Y:S02]  /*0070*/  CS2R R36, SRZ ;  /* 0x0000000000247805 */ /* 0x000fe4000001ff00 */
[----:B------:R-:W-:Y:S01]  /*0080*/  CS2R R38, SRZ ;  /* 0x0000000000267805 */ /* 0x000fe2000001ff00 */
[----:B------:R-:W3:Y:S01]  /*0090*/  S2UR UR4, SR_CTAID.X ;  /* 0x00000000000479c3 */ /* 0x000ee20000002500 */
[----:B------:R-:W-:Y:S02]  /*00a0*/  CS2R R40, SRZ ;  /* 0x0000000000287805 */ /* 0x000fe4000001ff00 */
[----:B------:R-:W-:Y:S02]  /*00b0*/  CS2R R42, SRZ ;  /* 0x00000000002a7805 */ /* 0x000fe4000001ff00 */
[----:B------:R-:W-:-:S02]  /*00c0*/  CS2R R44, SRZ ;  /* 0x00000000002c7805 */ /* 0x000fc4000001ff00 */
[----:B------:R-:W-:Y:S02]  /*00d0*/  CS2R R46, SRZ ;  /* 0x00000000002e7805 */ /* 0x000fe4000001ff00 */
[----:B------:R-:W-:Y:S02]  /*00e0*/  CS2R R48, SRZ ;  /* 0x0000000000307805 */ /* 0x000fe4000001ff00 */
[----:B------:R-:W-:Y:S02]  /*00f0*/  CS2R R50, SRZ ;  /* 0x0000000000327805 */ /* 0x000fe4000001ff00 */
[----:B------:R-:W-:Y:S01]  /*0100*/  CS2R R52, SRZ ;  /* 0x0000000000347805 */ /* 0x000fe2000001ff00 */
[----:B------:R-:W4:Y:S01]  /*0110*/  LDC R12, c[0x0][0x230] ;  /* 0x00008c00ff0c7b82 */ /* 0x000f220000000800 */
[----:B------:R-:W-:Y:S01]  /*0120*/  CS2R R54, SRZ ;  /* 0x0000000000367805 */ /* 0x000fe2000001ff00 */
[----:B0-----:R-:W-:-:S05]  /*0130*/  VIADD R0, R57, 0x7f ;  /* 0x0000007f39007836 */ /* 0x001fca0000000000 */
[----:B------:R-:W-:Y:S02]  /*0140*/  SHF.R.S32.HI R3, RZ, 0x1f, R0 ;  /* 0x0000001fff037819 */ /* 0x000fe40000011400 */
[----:B---3--:R-:W-:Y:S01]  /*0150*/  I2FP.F32.U32 R5, UR4 ;  /* 0x0000000400057c45 */ /* 0x008fe20008201000 */
[----:B------:R-:W-:Y:S01]  /*0160*/  ULDC UR4, c[0x0][0x150] ;  /* 0x0000540000047ab9 */ /* 0x000fe20000000800 */
[----:B------:R-:W-:-:S03]  /*0170*/  LEA.HI R3, R3, R0, RZ, 0x7 ;  /* 0x0000000003037211 */ /* 0x000fc600078f38ff */
[----:B------:R-:W-:Y:S01]  /*0180*/  FMUL R5, R5, UR4 ;  /* 0x0000000405057c20 */ /* 0x000fe20008400000 */
[----:B------:R-:W-:Y:S01]  /*0190*/  SHF.R.S32.HI R3, RZ, 0x7, R3 ;  /* 0x00000007ff037819 */ /* 0x000fe20000011403 */
[----:B----4-:R-:W-:Y:S01]  /*01a0*/  VIADD R12, R12, 0x3f ;  /* 0x0000003f0c0c7836 */ /* 0x010fe20000000000 */
[----:B-1----:R-:W-:-:S03]  /*01b0*/  R2UR UR4, R13 ;  /* 0x000000000d0472ca */ /* 0x002fc600000e0000 */
[----:B------:R-:W-:Y:S01]  /*01c0*/  IMAD.SHL.U32 R4, R3, 0x8, RZ ;  /* 0x0000000803047824 */ /* 0x000fe200078e00ff */
[----:B------:R-:W0:Y:S01]  /*01d0*/  F2I.U32.TRUNC.NTZ R5, R5 ;  /* 0x0000000500057305 */ /* 0x000e22000020f000 */
[----:B--2---:R-:W-:-:S03]  /*01e0*/  LOP3.LUT R229, R88, 0x7f, RZ, 0xc0, !PT ;  /* 0x0000007f58e57812 */ /* 0x004fc600078ec0ff */
[----:B------:R-:W-:-:S04]  /*01f0*/  IABS R7, R4 ;  /* 0x0000000400077213 */ /* 0x000fc80000000000 */
[----:B------:R-:W1:Y:S01]  /*0200*/  I2F.RP R0, R7 ;  /* 0x0000000700007306 */ /* 0x000e620000209400 */
[----:B0-----:R-:W-:-:S07]  /*0210*/  IABS R11, R5 ;  /* 0x00000005000b7213 */ /* 0x001fce0000000000 */
[----:B-1----:R-:W0:Y:S02]  /*0220*/  MUFU.RCP R0, R0 ;  /* 0x0000000000007308 */ /* 0x002e240000001000 */
[----:B0-----:R-:W-:Y:S01]  /*0230*/  VIADD R2, R0, 0xffffffe ;  /* 0x0ffffffe00027836 */ /* 0x001fe20000000000 */
[----:B------:R-:W-:-:S05]  /*0240*/  IABS R0, R4 ;  /* 0x0000000400007213 */ /* 0x000fca0000000000 */
[----:B------:R0:W1:Y:S01]  /*0250*/  F2I.FTZ.U32.TRUNC.NTZ R3, R2 ;  /* 0x0000000200037305 */ /* 0x000062000021f000 */
[----:B------:R-:W-:Y:S02]  /*0260*/  IMAD.MOV R0, RZ, RZ, -R0 ;  /* 0x000000ffff007224 */ /* 0x000fe400078e0a00 */
[----:B0-----:R-:W-:Y:S02]  /*0270*/  IMAD.MOV.U32 R2, RZ, RZ, RZ ;  /* 0x000000ffff027224 */ /* 0x001fe400078e00ff */
[----:B-1----:R-:W-:-:S04]  /*0280*/  IMAD.MOV R6, RZ, RZ, -R3 ;  /* 0x000000ffff067224 */ /* 0x002fc800078e0a03 */
[----:B------:R-:W-:-:S04]  /*0290*/  IMAD R9, R6, R7, RZ ;  /* 0x0000000706097224 */ /* 0x000fc800078e02ff */
[----:B------:R-:W-:-:S06]  /*02a0*/  IMAD.HI.U32 R2, R3, R9, R2 ;  /* 0x0000000903027227 */ /* 0x000fcc00078e0002 */
[----:B------:R-:W-:-:S04]  /*02b0*/  IMAD.HI.U32 R2, R2, R11, RZ ;  /* 0x0000000b02027227 */ /* 0x000fc800078e00ff */
[----:B------:R-:W-:-:S05]  /*02c0*/  IMAD R0, R2, R0, R11 ;  /* 0x0000000002007224 */ /* 0x000fca00078e020b */
[----:B------:R-:W-:-:S13]  /*02d0*/  ISETP.GT.U32.AND P1, PT, R7, R0, PT ;  /* 0x000000000700720c */ /* 0x000fda0003f24070 */
[----:B------:R-:W-:Y:S02]  /*02e0*/  @!P1 IMAD.IADD R0, R0, 0x1, -R7 ;  /* 0x0000000100009824 */ /* 0x000fe400078e0a07 */
[----:B------:R-:W-:Y:S01]  /*02f0*/  @!P1 VIADD R2, R2, 0x1 ;  /* 0x0000000102029836 */ /* 0x000fe20000000000 */
[----:B------:R-:W-:Y:S02]  /*0300*/  ISETP.NE.AND P1, PT, R4, RZ, PT ;  /* 0x000000ff0400720c */ /* 0x000fe40003f25270 */
[----:B------:R-:W-:Y:S02]  /*0310*/  ISETP.GE.U32.AND P0, PT, R0, R7, PT ;  /* 0x000000070000720c */ /* 0x000fe40003f06070 */
[----:B------:R-:W-:-:S04]  /*0320*/  LOP3.LUT R0, R5, R4, RZ, 0x3c, !PT ;  /* 0x0000000405007212 */ /* 0x000fc800078e3cff */
[----:B------:R-:W-:Y:S01]  /*0330*/  ISETP.GE.AND P2, PT, R0, RZ, PT ;  /* 0x000000ff0000720c */ /* 0x000fe20003f46270 */
[----:B------:R-:W-:-:S05]  /*0340*/  VIADD R0, R56, 0x7f ;  /* 0x0000007f38007836 */ /* 0x000fca0000000000 */
[----:B------:R-:W-:Y:S01]  /*0350*/  SHF.R.S32.HI R3, RZ, 0x1f, R0 ;  /* 0x0000001fff037819 */ /* 0x000fe20000011400 */
[----:B------:R-:W-:-:S03]  /*0360*/  @P0 VIADD R2, R2, 0x1 ;  /* 0x0000000102020836 */ /* 0x000fc60000000000 */
[----:B------:R-:W-:-:S03]  /*0370*/  LEA.HI R3, R3, R0, RZ, 0x7 ;  /* 0x0000000003037211 */ /* 0x000fc600078f38ff */
[----:B------:R-:W-:Y:S01]  /*0380*/  @!P2 IMAD.MOV R2, RZ, RZ, -R2 ;  /* 0x000000ffff02a224 */ /* 0x000fe200078e0a02 */
[----:B------:R-:W-:-:S05]  /*0390*/  @!P1 LOP3.LUT R2, RZ, R4, RZ, 0x33, !PT ;  /* 0x00000004ff029212 */ /* 0x000fca00078e33ff */
[----:B------:R-:W-:Y:S02]  /*03a0*/  IMAD.SHL.U32 R6, R2, 0x8, RZ ;  /* 0x0000000802067824 */ /* 0x000fe400078e00ff */
[----:B------:R-:W-:-:S03]  /*03b0*/  IMAD.MOV R2, RZ, RZ, -R2 ;  /* 0x000000ffff027224 */ /* 0x000fc600078e0a02 */
[----:B------:R-:W-:Y:S01]  /*03c0*/  LEA.HI.SX32 R3, R3, -R6, 0x19 ;  /* 0x8000000603037211 */ /* 0x000fe200078fcaff */
[----:B------:R-:W-:-:S03]  /*03d0*/  IMAD R4, R4, R2, R5 ;  /* 0x0000000204047224 */ /* 0x000fc600078e0205 */
[----:B------:R-:W-:Y:S02]  /*03e0*/  VIMNMX R11, R3, 0x8, PT ;  /* 0x00000008030b7848 */ /* 0x000fe40003fe0100 */
[----:B------:R-:W-:Y:S02]  /*03f0*/  IABS R9, R4 ;  /* 0x0000000400097213 */ /* 0x000fe40000000000 */
[----:B------:R-:W-:-:S04]  /*0400*/  IABS R7, R11 ;  /* 0x0000000b00077213 */ /* 0x000fc80000000000 */
[----:B------:R-:W0:Y:S08]  /*0410*/  I2F.RP R0, R7 ;  /* 0x0000000700007306 */ /* 0x000e300000209400 */
[----:B0-----:R-:W0:Y:S02]  /*0420*/  MUFU.RCP R0, R0 ;  /* 0x0000000000007308 */ /* 0x001e240000001000 */
[----:B0-----:R-:W-:-:S06]  /*0430*/  VIADD R3, R0, 0xffffffe ;  /* 0x0ffffffe00037836 */ /* 0x001fcc0000000000 */
[----:B------:R-:W0:Y:S02]  /*0440*/  F2I.FTZ.U32.TRUNC.NTZ R3, R3 ;  /* 0x0000000300037305 */ /* 0x000e24000021f000 */
[----:B0-----:R-:W-:-:S04]  /*0450*/  IMAD.MOV R8, RZ, RZ, -R3 ;  /* 0x000000ffff087224 */ /* 0x001fc800078e0a03 */
[----:B------:R-:W-:Y:S01]  /*0460*/  IMAD.MOV.U32 R2, RZ, RZ, R8 ;  /* 0x000000ffff027224 */ /* 0x000fe200078e0008 */
[----:B------:R-:W-:-:S03]  /*0470*/  IABS R8, R11 ;  /* 0x0000000b00087213 */ /* 0x000fc60000000000 */
[----:B------:R-:W-:Y:S02]  /*0480*/  IMAD R5, R2, R7, RZ ;  /* 0x0000000702057224 */ /* 0x000fe400078e02ff */
[----:B------:R-:W-:Y:S02]  /*0490*/  IMAD.MOV.U32 R2, RZ, RZ, RZ ;  /* 0x000000ffff027224 */ /* 0x000fe400078e00ff */
[----:B------:R-:W-:Y:S02]  /*04a0*/  IMAD.MOV R0, RZ, RZ, -R8 ;  /* 0x000000ffff007224 */ /* 0x000fe400078e0a08 */
[----:B------:R-:W-:Y:S01]  /*04b0*/  IMAD.HI.U32 R2, R3, R5, R2 ;  /* 0x0000000503027227 */ /* 0x000fe200078e0002 */
[----:B------:R-:W-:-:S04]  /*04c0*/  MOV R3, 0x400 ;  /* 0x0000040000037802 */ /* 0x000fc80000000f00 */
[----:B------:R-:W-:Y:S01]  /*04d0*/  R2UR UR12, R3 ;  /* 0x00000000030c72ca */ /* 0x000fe200000e0000 */
[----:B------:R-:W-:-:S04]  /*04e0*/  IMAD.HI.U32 R2, R2, R9, RZ ;  /* 0x0000000902027227 */ /* 0x000fc800078e00ff */
[----:B------:R-:W-:Y:S01]  /*04f0*/  IMAD R0, R2, R0, R9 ;  /* 0x0000000002007224 */ /* 0x000fe200078e0209 */
[----:B------:R-:W-:-:S04]  /*0500*/  CS2R R8, SRZ ;  /* 0x0000000000087805 */ /* 0x000fc8000001ff00 */
[----:B------:R-:W-:-:S03]  /*0510*/  ISETP.GT.U32.AND P1, PT, R7, R0, PT ;  /* 0x000000000700720c */ /* 0x000fc60003f24070 */
[----:B------:R-:W-:-:S10]  /*0520*/  ULEA UR12, UR4, UR12, 0x18 ;  /* 0x0000000c040c7291 */ /* 0x000fd4000f8ec03f */
[----:B------:R-:W-:Y:S02]  /*0530*/  @!P1 IMAD.IADD R0, R0, 0x1, -R7 ;  /* 0x0000000100009824 */ /* 0x000fe400078e0a07 */
[----:B------:R-:W-:Y:S01]  /*0540*/  @!P1 VIADD R2, R2, 0x1 ;  /* 0x0000000102029836 */ /* 0x000fe20000000000 */
[----:B------:R-:W-:Y:S02]  /*0550*/  ISETP.NE.AND P1, PT, R11, RZ, PT ;  /* 0x000000ff0b00720c */ /* 0x000fe40003f25270 */
[----:B------:R-:W-:Y:S02]  /*0560*/  ISETP.GE.U32.AND P0, PT, R0, R7, PT ;  /* 0x000000070000720c */ /* 0x000fe40003f06070 */
[----:B------:R-:W-:-:S04]  /*0570*/  LOP3.LUT R0, R4, R11, RZ, 0x3c, !PT ;  /* 0x0000000b04007212 */ /* 0x000fc800078e3cff */
[----:B------:R-:W-:-:S07]  /*0580*/  ISETP.GE.AND P2, PT, R0, RZ, PT ;  /* 0x000000ff0000720c */ /* 0x000fce0003f46270 */
[----:B------:R-:W-:Y:S01]  /*0590*/  @P0 VIADD R2, R2, 0x1 ;  /* 0x0000000102020836 */ /* 0x000fe20000000000 */
[----:B------:R-:W-:-:S05]  /*05a0*/  ISETP.GE.AND P0, PT, R12, 0x40, PT ;  /* 0x000000400c00780c */ /* 0x000fca0003f06270 */
[----:B------:R-:W-:Y:S01]  /*05b0*/  @!P2 IMAD.MOV R2, RZ, RZ, -R2 ;  /* 0x000000ffff02a224 */ /* 0x000fe200078e0a02 */
[----:B------:R-:W-:-:S05]  /*05c0*/  @!P1 LOP3.LUT R2, RZ, R11, RZ, 0x33, !PT ;  /* 0x0000000bff029212 */ /* 0x000fca00078e33ff */
[----:B------:R-:W-:Y:S02]  /*05d0*/  IMAD.MOV R0, RZ, RZ, -R2 ;  /* 0x000000ffff007224 */ /* 0x000fe400078e0a02 */
[----:B------:R-:W-:Y:S02]  /*05e0*/  IMAD.SHL.U32 R3, R2, 0x80, RZ ;  /* 0x0000008002037824 */ /* 0x000fe400078e00ff */
[----:B------:R-:W-:Y:S01]  /*05f0*/  IMAD R0, R11, R0, R4 ;  /* 0x000000000b007224 */ /* 0x000fe200078e0204 */
[----:B------:R-:W-:Y:S02]  /*0600*/  CS2R R10, SRZ ;  /* 0x00000000000a7805 */ /* 0x000fe4000001ff00 */
[----:B------:R-:W-:Y:S01]  /*0610*/  CS2R R4, SRZ ;  /* 0x0000000000047805 */ /* 0x000fe2000001ff00 */
[----:B------:R-:W-:Y:S01]  /*0620*/  IMAD.IADD R0, R6, 0x1, R0 ;  /* 0x0000000106007824 */ /* 0x000fe200078e0200 */
[----:B------:R-:W-:-:S03]  /*0630*/  CS2R R6, SRZ ;  /* 0x0000000000067805 */ /* 0x000fc6000001ff00 */
[----:B------:R-:W-:Y:S02]  /*0640*/  IMAD R229, R0, 0x80, R229 ;  /* 0x0000008000e57824 */ /* 0x000fe400078e02e5 */
[----:B------:R-:W-:-:S05]  /*0650*/  IMAD.SHL.U32 R0, R13, 0x40, RZ ;  /* 0x000000400d007824 */ /* 0x000fca00078e00ff */
[----:B------:R-:W-:Y:S01]  /*0660*/  LOP3.LUT R0, R0, 0x40, RZ, 0xc0, !PT ;  /* 0x0000004000007812 */ /* 0x000fe200078ec0ff */
[----:B------:R-:W-:Y:S06]  /*0670*/  @!P0 BRA `(.L_x_0) ;  /* 0x0000005400408947 */ /* 0x000fec0003800000 */
[----:B------:R-:W-:Y:S01]  /*0680*/  IABS R14, R56 ;  /* 0x00000038000e7213 */ /* 0x000fe20000000000 */
[----:B------:R-:W-:Y:S01]  /*0690*/  ULDC UR4, c[0x0][0x234] ;  /* 0x00008d0000047ab9 */ /* 0x000fe20000000800 */
[----:B------:R-:W-:Y:S01]  /*06a0*/  IABS R4, R57 ;  /* 0x0000003900047213 */ /* 0x000fe20000000000 */
[----:B------:R-:W-:Y:S01]  /*06b0*/  ULDC.64 UR16, c[0x0][0x210] ;  /* 0x0000840000107ab9 */ /* 0x000fe20000000a00 */
[----:B------:R-:W0:Y:S01]  /*06c0*/  I2F.RP R2, R14 ;  /* 0x0000000e00027306 */ /* 0x000e220000209400 */
[----:B------:R-:W-:Y:S01]  /*06d0*/  IABS R10, R229 ;  /* 0x000000e5000a7213 */ /* 0x000fe20000000000 */
[----:B------:R-:W1:Y:S01]  /*06e0*/  LDC R231, c[0x0][0x238] ;  /* 0x00008e00ffe77b82 */ /* 0x000e620000000800 */
[----:B------:R-:W-:Y:S02]  /*06f0*/  ISETP.GE.AND P2, PT, R229, RZ, PT ;  /* 0x000000ffe500720c */ /* 0x000fe40003f46270 */
[----:B------:R-:W-:Y:S02]  /*0700*/  CS2R R72, SRZ ;  /* 0x0000000000487805 */ /* 0x000fe4000001ff00 */
[----:B------:R-:W-:-:S02]  /*0710*/  ISETP.NE.AND P6, PT, R56, RZ, PT ;  /* 0x000000ff3800720c */ /* 0x000fc40003fc5270 */
[----:B------:R-:W-:Y:S02]  /*0720*/  CS2R R74, SRZ ;  /* 0x00000000004a7805 */ /* 0x000fe4000001ff00 */
[----:B------:R-:W-:Y:S01]  /*0730*/  CS2R R76, SRZ ;  /* 0x00000000004c7805 */ /* 0x000fe2000001ff00 */
[----:B------:R-:W2:Y:S01]  /*0740*/  I2F.RP R5, R4 ;  /* 0x0000000400057306 */ /* 0x000ea20000209400 */
[----:B------:R-:W-:Y:S02]  /*0750*/  CS2R R78, SRZ ;  /* 0x00000000004e7805 */ /* 0x000fe4000001ff00 */
[----:B------:R-:W-:Y:S02]  /*0760*/  CS2R R80, SRZ ;  /* 0x0000000000507805 */ /* 0x000fe4000001ff00 */
[----:B------:R-:W-:Y:S02]  /*0770*/  CS2R R82, SRZ ;  /* 0x0000000000527805 */ /* 0x000fe4000001ff00 */
[----:B------:R-:W-:-:S02]  /*0780*/  CS2R R84, SRZ ;  /* 0x0000000000547805 */ /* 0x000fc4000001ff00 */
[----:B------:R-:W-:Y:S01]  /*0790*/  CS2R R86, SRZ ;  /* 0x0000000000567805 */ /* 0x000fe2000001ff00 */
[----:B------:R-:W-:Y:S01]  /*07a0*/  UMOV UR7, 0x40000040 ;  /* 0x4000004000077882 */ /* 0x000fe20000000000 */
[----:B0-----:R-:W0:Y:S08]  /*07b0*/  MUFU.RCP R2, R2 ;  /* 0x0000000200027308 */ /* 0x001e300000001000 */
[----:B--2---:R-:W2:Y:S01]  /*07c0*/  MUFU.RCP R5, R5 ;  /* 0x0000000500057308 */ /* 0x004ea20000001000 */
[----:B-1----:R-:W-:-:S02]  /*07d0*/  IMAD.SHL.U32 R230, R231, 0x40, RZ ;  /* 0x00000040e7e67824 */ /* 0x002fc400078e00ff */
[C---:B------:R-:W-:Y:S02]  /*07e0*/  IMAD R252, R231.reuse, 0x17, RZ ;  /* 0x00000017e7fc7824 */ /* 0x040fe400078e02ff */
[C---:B------:R-:W-:Y:S02]  /*07f0*/  IMAD R251, R231.reuse, 0x16, RZ ;  /* 0x00000016e7fb7824 */ /* 0x040fe400078e02ff */
[C---:B------:R-:W-:Y:S02]  /*0800*/  IMAD R250, R231.reuse, 0x15, RZ ;  /* 0x00000015e7fa7824 */ /* 0x040fe400078e02ff */
[----:B0-----:R-:W-:Y:S01]  /*0810*/  VIADD R6, R2, 0xffffffe ;  /* 0x0ffffffe02067836 */ /* 0x001fe20000000000 */
[----:B------:R-:W-:Y:S01]  /*0820*/  SHF.R.U32.HI R2, RZ, 0x6, R88 ;  /* 0x00000006ff027819 */ /* 0x000fe20000011658 */
[C---:B------:R-:W-:Y:S02]  /*0830*/  IMAD R249, R231.reuse, 0x14, RZ ;  /* 0x00000014e7f97824 */ /* 0x040fe400078e02ff */
[----:B------:R0:W1:Y:S01]  /*0840*/  F2I.FTZ.U32.TRUNC.NTZ R7, R6 ;  /* 0x0000000600077305 */ /* 0x000062000021f000 */
[----:B------:R-:W-:Y:S01]  /*0850*/  SGXT.U32 R2, R2, 0x1 ;  /* 0x000000010202781a */ /* 0x000fe20000000000 */
[----:B------:R-:W-:-:S02]  /*0860*/  IMAD R248, R231, 0x13, RZ ;  /* 0x00000013e7f87824 */ /* 0x000fc400078e02ff */
[----:B--2---:R-:W-:Y:S01]  /*0870*/  VIADD R8, R5, 0xffffffe ;  /* 0x0ffffffe05087836 */ /* 0x004fe20000000000 */
[----:B------:R-:W-:Y:S01]  /*0880*/  LOP3.LUT R24, R3, R2, R0, 0xfe, !PT ;  /* 0x0000000203187212 */ /* 0x000fe200078efe00 */
[----:B------:R-:W-:Y:S01]  /*0890*/  IMAD.SHL.U32 R0, R88, 0x2, RZ ;  /* 0x0000000258007824 */ /* 0x000fe200078e00ff */
[----:B------:R-:W-:Y:S01]  /*08a0*/  SHF.R.S32.HI R2, RZ, 0x6, R88 ;  /* 0x00000006ff027819 */ /* 0x000fe20000011458 */
[----:B------:R2:W3:Y:S01]  /*08b0*/  F2I.FTZ.U32.TRUNC.NTZ R9, R8 ;  /* 0x0000000800097305 */ /* 0x0004e2000021f000 */
[----:B0-----:R-:W-:Y:S01]  /*08c0*/  IMAD.MOV.U32 R6, RZ, RZ, RZ ;  /* 0x000000ffff067224 */ /* 0x001fe200078e00ff */
[C---:B------:R-:W-:Y:S01]  /*08d0*/  LOP3.LUT R16, R24.reuse, 0x3e, RZ, 0xfc, !PT ;  /* 0x0000003e18107812 */ /* 0x040fe200078efcff */
[C---:B------:R-:W-:Y:S01]  /*08e0*/  IMAD R247, R231.reuse, 0x12, RZ ;  /* 0x00000012e7f77824 */ /* 0x040fe200078e02ff */
[----:B------:R-:W-:Y:S01]  /*08f0*/  LOP3.LUT R17, R24, 0x3c, RZ, 0xfc, !PT ;  /* 0x0000003c18117812 */ /* 0x000fe200078efcff */
[----:B------:R-:W-:Y:S01]  /*0900*/  IMAD R246, R231, 0x11, RZ ;  /* 0x00000011e7f67824 */ /* 0x000fe200078e02ff */
[----:B------:R-:W-:Y:S01]  /*0910*/  IABS R13, R16 ;  /* 0x00000010000d7213 */ /* 0x000fe20000000000 */
[--C-:B-1----:R-:W-:Y:S01]  /*0920*/  IMAD.MOV R11, RZ, RZ, -R7.reuse ;  /* 0x000000ffff0b7224 */ /* 0x102fe200078e0a07 */
[----:B------:R-:W-:Y:S01]  /*0930*/  IABS R15, R17 ;  /* 0x00000011000f7213 */ /* 0x000fe20000000000 */
[----:B--2---:R-:W-:Y:S01]  /*0940*/  IMAD.MOV.U32 R8, RZ, RZ, RZ ;  /* 0x000000ffff087224 */ /* 0x004fe200078e00ff */
[----:B------:R-:W-:Y:S01]  /*0950*/  ISETP.GE.AND P5, PT, R16, RZ, PT ;  /* 0x000000ff1000720c */ /* 0x000fe20003fa6270 */
[----:B------:R-:W-:Y:S01]  /*0960*/  IMAD R11, R11, R14, RZ ;  /* 0x0000000e0b0b7224 */ /* 0x000fe200078e02ff */
[C---:B------:R-:W-:Y:S01]  /*0970*/  LOP3.LUT R16, R24.reuse, 0x38, RZ, 0xfc, !PT ;  /* 0x0000003818107812 */ /* 0x040fe200078efcff */
[----:B------:R-:W-:Y:S01]  /*0980*/  IMAD.SHL.U32 R245, R231, 0x10, RZ ;  /* 0x00000010e7f57824 */ /* 0x000fe200078e00ff */
[----:B------:R-:W-:Y:S01]  /*0990*/  LOP3.LUT R18, R24, 0x36, RZ, 0xfc, !PT ;  /* 0x0000003618127812 */ /* 0x000fe200078efcff */
[----:B------:R-:W-:Y:S01]  /*09a0*/  IMAD.HI.U32 R7, R7, R11, R6 ;  /* 0x0000000b07077227 */ /* 0x000fe200078e0006 */
[----:B------:R-:W-:-:S02]  /*09b0*/  LOP3.LUT R11, R88, 0x40, RZ, 0xc0, !PT ;  /* 0x00000040580b7812 */ /* 0x000fc400078ec0ff */
[----:B------:R-:W-:Y:S01]  /*09c0*/  ISETP.GE.AND P4, PT, R17, RZ, PT ;  /* 0x000000ff1100720c */ /* 0x000fe20003f86270 */
[----:B---3--:R-:W-:Y:S01]  /*09d0*/  IMAD.MOV R6, RZ, RZ, -R9 ;  /* 0x000000ffff067224 */ /* 0x008fe200078e0a09 */
[----:B------:R-:W-:Y:S01]  /*09e0*/  IABS R17, R18 ;  /* 0x0000001200117213 */ /* 0x000fe20000000000 */
[----:B------:R-:W-:Y:S01]  /*09f0*/  IMAD.HI.U32 R7, R7, R10, RZ ;  /* 0x0000000a07077227 */ /* 0x000fe200078e00ff */
[C---:B------:R-:W-:Y:S02]  /*0a00*/  LOP3.LUT R26, R24.reuse, 0x20, RZ, 0xfc, !PT ;  /* 0x00000020181a7812 */ /* 0x040fe400078efcff */
[C---:B------:R-:W-:Y:S01]  /*0a10*/  LOP3.LUT R28, R24.reuse, 0xe, RZ, 0xfc, !PT ;  /* 0x0000000e181c7812 */ /* 0x040fe200078efcff */
[----:B------:R-:W-:Y:S01]  /*0a20*/  IMAD.MOV R7, RZ, RZ, -R7 ;  /* 0x000000ffff077224 */ /* 0x000fe200078e0a07 */
[----:B------:R-:W-:Y:S01]  /*0a30*/  IABS R37, R26 ;  /* 0x0000001a00257213 */ /* 0x000fe20000000000 */
[C---:B------:R-:W-:Y:S01]  /*0a40*/  IMAD R244, R231.reuse, 0xf, RZ ;  /* 0x0000000fe7f47824 */ /* 0x040fe200078e02ff */
[----:B------:R-:W-:Y:S01]  /*0a50*/  LOP3.LUT R32, R24, 0xa, RZ, 0xfc, !PT ;  /* 0x0000000a18207812 */ /* 0x000fe200078efcff */
[----:B------:R-:W-:Y:S01]  /*0a60*/  IMAD R5, R14, R7, R10 ;  /* 0x000000070e057224 */ /* 0x000fe200078e020a */
[----:B------:R-:W-:Y:S01]  /*0a70*/  LOP3.LUT R10, R0, 0x7e, RZ, 0xc0, !PT ;  /* 0x0000007e000a7812 */ /* 0x000fe200078ec0ff */
[----:B------:R-:W-:Y:S01]  /*0a80*/  IMAD.MOV.U32 R7, RZ, RZ, R6 ;  /* 0x000000ffff077224 */ /* 0x000fe200078e0006 */
[----:B------:R-:W-:Y:S01]  /*0a90*/  IABS R55, R28 ;  /* 0x0000001c00377213 */ /* 0x000fe20000000000 */
[----:B------:R-:W-:Y:S01]  /*0aa0*/  IMAD R243, R231, 0xe, RZ ;  /* 0x0000000ee7f37824 */ /* 0x000fe200078e02ff */
[----:B------:R-:W-:Y:S01]  /*0ab0*/  ISETP.GT.U32.AND P0, PT, R14, R5, PT ;  /* 0x000000050e00720c */ /* 0x000fe20003f04070 */
[----:B------:R-:W-:Y:S01]  /*0ac0*/  IMAD R7, R7, R4, RZ ;  /* 0x0000000407077224 */ /* 0x000fe200078e02ff */
[----:B------:R-:W-:Y:S01]  /*0ad0*/  LOP3.LUT R30, R24, 0xc, RZ, 0xfc, !PT ;  /* 0x0000000c181e7812 */ /* 0x000fe200078efcff */
[----:B------:R-:W-:Y:S01]  /*0ae0*/  IMAD R242, R231, 0xd, RZ ;  /* 0x0000000de7f27824 */ /* 0x000fe200078e02ff */
[----:B------:R-:W-:Y:S01]  /*0af0*/  IABS R61, R32 ;  /* 0x00000020003d7213 */ /* 0x000fe20000000000 */
[----:B------:R-:W-:Y:S01]  /*0b00*/  IMAD.HI.U32 R8, R9, R7, R8 ;  /* 0x0000000709087227 */ /* 0x000fe200078e0008 */
[----:B------:R-:W-:-:S02]  /*0b10*/  SHF.R.S32.HI R7, RZ, 0x1f, R12 ;  /* 0x0000001fff077819 */ /* 0x000fc4000001140c */
[----:B------:R-:W-:Y:S01]  /*0b20*/  IABS R59, R30 ;  /* 0x0000001e003b7213 */ /* 0x000fe20000000000 */
[----:B------:R-:W-:Y:S01]  /*0b30*/  IMAD R241, R231, 0xc, RZ ;  /* 0x0000000ce7f17824 */ /* 0x000fe200078e02ff */
[----:B------:R-:W-:Y:S01]  /*0b40*/  LEA.HI R6, R7, R12, RZ, 0x6 ;  /* 0x0000000c07067211 */ /* 0x000fe200078f30ff */
[----:B------:R-:W-:Y:S01]  /*0b50*/  IMAD.HI.U32 R0, R8, R13, RZ ;  /* 0x0000000d08007227 */ /* 0x000fe200078e00ff */
[----:B------:R-:W-:Y:S02]  /*0b60*/  SGXT R7, R2, 0x1 ;  /* 0x000000010207781a */ /* 0x000fe40000000200 */
[----:B------:R-:W-:Y:S01]  /*0b70*/  IABS R71, R24 ;  /* 0x0000001800477213 */ /* 0x000fe20000000000 */
[----:B------:R-:W-:Y:S01]  /*0b80*/  @!P0 IMAD.IADD R5, R5, 0x1, -R14 ;  /* 0x0000000105058824 */ /* 0x000fe200078e0a0e */
[----:B------:R-:W-:Y:S01]  /*0b90*/  LOP3.LUT R34, R24, 0x2, RZ, 0xfc, !PT ;  /* 0x0000000218227812 */ /* 0x000fe200078efcff */
[----:B------:R-:W-:Y:S01]  /*0ba0*/  IMAD R2, R11, 0x80, R10 ;  /* 0x000000800b027824 */ /* 0x000fe200078e020a */
[----:B------:R-:W-:Y:S01]  /*0bb0*/  SHF.R.S32.HI R6, RZ, 0x6, R6 ;  /* 0x00000006ff067819 */ /* 0x000fe20000011406 */
[----:B------:R-:W-:Y:S01]  /*0bc0*/  IMAD.MOV R11, RZ, RZ, -R0 ;  /* 0x000000ffff0b7224 */ /* 0x000fe200078e0a00 */
[----:B------:R-:W-:Y:S01]  /*0bd0*/  ISETP.GT.U32.AND P0, PT, R14, R5, PT ;  /* 0x000000050e00720c */ /* 0x000fe20003f04070 */
[----:B------:R-:W-:Y:S01]  /*0be0*/  IMAD.HI.U32 R9, R8, R15, RZ ;  /* 0x0000000f08097227 */ /* 0x000fe200078e00ff */
[----:B------:R-:W-:-:S02]  /*0bf0*/  LOP3.LUT R0, R10, 0x90, R7, 0x78, !PT ;  /* 0x000000900a007812 */ /* 0x000fc400078e7807 */
[----:B------:R-:W-:Y:S01]  /*0c00*/  LOP3.LUT R10, R24, 0x3a, RZ, 0xfc, !PT ;  /* 0x0000003a180a7812 */ /* 0x000fe200078efcff */
[----:B------:R-:W-:Y:S01]  /*0c10*/  IMAD R7, R4, R11, R13 ;  /* 0x0000000b04077224 */ /* 0x000fe200078e020d */
[----:B------:R-:W-:Y:S01]  /*0c20*/  IABS R69, R34 ;  /* 0x0000002200457213 */ /* 0x000fe20000000000 */
[----:B------:R-:W-:Y:S01]  /*0c30*/  IMAD.MOV R9, RZ, RZ, -R9 ;  /* 0x000000ffff097224 */ /* 0x000fe200078e0a09 */
[----:B------:R-:W-:Y:S01]  /*0c40*/  IABS R13, R10 ;  /* 0x0000000a000d7213 */ /* 0x000fe20000000000 */
[----:B------:R-:W-:Y:S01]  /*0c50*/  IMAD.U32 R11, RZ, RZ, UR12 ;  /* 0x0000000cff0b7e24 */ /* 0x000fe2000f8e00ff */
[----:B------:R-:W-:Y:S01]  /*0c60*/  ISETP.GE.AND P3, PT, R10, RZ, PT ;  /* 0x000000ff0a00720c */ /* 0x000fe20003f66270 */
[C---:B------:R-:W-:Y:S01]  /*0c70*/  IMAD R9, R4.reuse, R9, R15 ;  /* 0x0000000904097224 */ /* 0x040fe200078e020f */
[----:B------:R-:W-:Y:S01]  /*0c80*/  IABS R15, R16 ;  /* 0x00000010000f7213 */ /* 0x000fe20000000000 */
[----:B------:R-:W-:Y:S01]  /*0c90*/  @!P0 IMAD.IADD R5, R5, 0x1, -R14 ;  /* 0x0000000105058824 */ /* 0x000fe200078e0a0e */
[----:B------:R-:W-:Y:S01]  /*0ca0*/  ISETP.GT.U32.AND P0, PT, R4, R7, PT ;  /* 0x000000070400720c */ /* 0x000fe20003f04070 */
[----:B------:R-:W-:Y:S01]  /*0cb0*/  VIADD R11, R11, 0x4000 ;  /* 0x000040000b0b7836 */ /* 0x000fe20000000000 */
[----:B------:R-:W-:Y:S01]  /*0cc0*/  LOP3.LUT R228, R2, 0x10, RZ, 0x3c, !PT ;  /* 0x0000001002e47812 */ /* 0x000fe200078e3cff */
[----:B------:R-:W-:Y:S01]  /*0cd0*/  IMAD.HI.U32 R10, R8, R13, RZ ;  /* 0x0000000d080a7227 */ /* 0x000fe200078e00ff */
[----:B------:R-:W-:-:S02]  /*0ce0*/  LOP3.LUT R226, R2, 0x20, RZ, 0x3c, !PT ;  /* 0x0000002002e27812 */ /* 0x000fc400078e3cff */
[----:B------:R-:W-:Y:S01]  /*0cf0*/  SHF.R.U32.HI R11, RZ, 0x4, R11 ;  /* 0x00000004ff0b7819 */ /* 0x000fe2000001160b */
[----:B------:R-:W-:Y:S01]  /*0d00*/  IMAD.MOV R12, RZ, RZ, -R10 ;  /* 0x000000ffff0c7224 */ /* 0x000fe200078e0a0a */
[----:B------:R-:W-:Y:S01]  /*0d10*/  LOP3.LUT R225, R2, 0x30, RZ, 0x3c, !PT ;  /* 0x0000003002e17812 */ /* 0x000fe200078e3cff */
[----:B------:R-:W-:Y:S01]  /*0d20*/  IMAD.HI.U32 R10, R8, R15, RZ ;  /* 0x0000000f080a7227 */ /* 0x000fe200078e00ff */
[----:B------:R-:W-:Y:S02]  /*0d30*/  SGXT.U32 R11, R11, 0xe ;  /* 0x0000000e0b0b781a */ /* 0x000fe40000000000 */
[----:B------:R-:W-:Y:S01]  /*0d40*/  LOP3.LUT R224, R2, 0x40, RZ, 0x3c, !PT ;  /* 0x0000004002e07812 */ /* 0x000fe200078e3cff */
[----:B------:R-:W-:Y:S01]  /*0d50*/  @!P0 IMAD.IADD R7, R7, 0x1, -R4 ;  /* 0x0000000107078824 */ /* 0x000fe200078e0a04 */
[C---:B------:R-:W-:Y:S01]  /*0d60*/  ISETP.GT.U32.AND P0, PT, R4.reuse, R9, PT ;  /* 0x000000090400720c */ /* 0x040fe20003f04070 */
[----:B------:R-:W-:Y:S01]  /*0d70*/  IMAD.MOV.U32 R14, RZ, RZ, RZ ;  /* 0x000000ffff0e7224 */ /* 0x000fe200078e00ff */
[C---:B------:R-:W-:Y:S01]  /*0d80*/  R2UR UR6, R11.reuse ;  /* 0x000000000b0672ca */ /* 0x040fe200000e0000 */
[----:B------:R-:W-:Y:S01]  /*0d90*/  @!P2 IMAD.MOV R5, RZ, RZ, -R5 ;  /* 0x000000ffff05a224 */ /* 0x000fe200078e0a05 */
[C---:B------:R-:W-:Y:S01]  /*0da0*/  ISETP.GT.U32.AND P1, PT, R4.reuse, R7, PT ;  /* 0x000000070400720c */ /* 0x040fe20003f24070 */
[----:B------:R-:W-:Y:S01]  /*0db0*/  IMAD.MOV R10, RZ, RZ, -R10 ;  /* 0x000000ffff0a7224 */ /* 0x000fe200078e0a0a */
[----:B------:R-:W-:Y:S01]  /*0dc0*/  IADD3 R20, P2, R11, 0x2, RZ ;  /* 0x000000020b147810 */ /* 0x000fe20007f5e0ff */
[C---:B------:R-:W-:Y:S01]  /*0dd0*/  IMAD R11, R4.reuse, R12, R13 ;  /* 0x0000000c040b7224 */ /* 0x040fe200078e020d */
[----:B------:R-:W-:Y:S01]  /*0de0*/  @!P6 LOP3.LUT R5, RZ, R56, RZ, 0x33, !PT ;  /* 0x00000038ff05e212 */ /* 0x000fe200078e33ff */
[----:B------:R-:W-:Y:S01]  /*0df0*/  IMAD R13, R4, R10, R15 ;  /* 0x0000000a040d7224 */ /* 0x000fe200078e020f */
[----:B------:R-:W-:Y:S01]  /*0e00*/  IADD3.X R22, R14, 0x40000040, RZ, P2, !PT ;  /* 0x400000400e167810 */ /* 0x000fe200017fe4ff */
[----:B------:R-:W-:Y:S01]  /*0e10*/  IMAD.HI.U32 R10, R8, R17, RZ ;  /* 0x00000011080a7227 */ /* 0x000fe200078e00ff */
[----:B------:R-:W-:-:S02]  /*0e20*/  ISETP.GT.U32.AND P6, PT, R4, R11, PT ;  /* 0x0000000b0400720c */ /* 0x000fc40003fc4070 */
[C---:B------:R-:W-:Y:S01]  /*0e30*/  LOP3.LUT R12, R24.reuse, 0x34, RZ, 0xfc, !PT ;  /* 0x00000034180c7812 */ /* 0x040fe200078efcff */
[--C-:B------:R-:W-:Y:S01]  /*0e40*/  @!P0 IMAD.IADD R9, R9, 0x1, -R4.reuse ;  /* 0x0000000109098824 */ /* 0x100fe200078e0a04 */
[----:B------:R-:W-:Y:S01]  /*0e50*/  LOP3.LUT R14, R24, 0x32, RZ, 0xfc, !PT ;  /* 0x00000032180e7812 */ /* 0x000fe200078efcff */
[----:B------:R-:W-:Y:S01]  /*0e60*/  @!P1 IMAD.IADD R7, R7, 0x1, -R4 ;  /* 0x0000000107079824 */ /* 0x000fe200078e0a04 */
[----:B------:R-:W-:Y:S01]  /*0e70*/  IABS R19, R12 ;  /* 0x0000000c00137213 */ /* 0x000fe20000000000 */
[----:B------:R-:W-:Y:S01]  /*0e80*/  IMAD.MOV R10, RZ, RZ, -R10 ;  /* 0x000000ffff0a7224 */ /* 0x000fe200078e0a0a */
[C---:B------:R-:W-:Y:S01]  /*0e90*/  ISETP.GT.U32.AND P2, PT, R4.reuse, R9, PT ;  /* 0x000000090400720c */ /* 0x040fe20003f44070 */
[----:B------:R-:W-:Y:S01]  /*0ea0*/  @!P5 IMAD.MOV R7, RZ, RZ, -R7 ;  /* 0x000000ffff07d224 */ /* 0x000fe200078e0a07 */
[C---:B------:R-:W-:Y:S01]  /*0eb0*/  ISETP.GT.U32.AND P5, PT, R4.reuse, R13, PT ;  /* 0x0000000d0400720c */ /* 0x040fe20003fa4070 */
[----:B------:R-:W-:Y:S01]  /*0ec0*/  IMAD R15, R4, R10, R17 ;  /* 0x0000000a040f7224 */ /* 0x000fe200078e0211 */
[----:B------:R-:W-:Y:S01]  /*0ed0*/  IABS R21, R14 ;  /* 0x0000000e00157213 */ /* 0x000fe20000000000 */
[----:B------:R-:W-:Y:S01]  /*0ee0*/  IMAD.HI.U32 R10, R8, R19, RZ ;  /* 0x00000013080a7227 */ /* 0x000fe200078e00ff */
[----:B------:R-:W-:-:S02]  /*0ef0*/  ISETP.GE.AND P0, PT, R16, RZ, PT ;  /* 0x000000ff1000720c */ /* 0x000fc40003f06270 */
[----:B------:R-:W-:Y:S01]  /*0f00*/  LOP3.LUT R16, R24, 0x30, RZ, 0xfc, !PT ;  /* 0x0000003018107812 */ /* 0x000fe200078efcff */
[----:B------:R-:W-:Y:S01]  /*0f10*/  @!P6 IMAD.IADD R11, R11, 0x1, -R4 ;  /* 0x000000010b0be824 */ /* 0x000fe200078e0a04 */
[----:B------:R-:W-:Y:S01]  /*0f20*/  ISETP.GE.AND P1, PT, R18, RZ, PT ;  /* 0x000000ff1200720c */ /* 0x000fe20003f26270 */
[----:B------:R-:W-:Y:S01]  /*0f30*/  IMAD.MOV R10, RZ, RZ, -R10 ;  /* 0x000000ffff0a7224 */ /* 0x000fe200078e0a0a */
[----:B------:R-:W-:Y:S01]  /*0f40*/  IABS R23, R16 ;  /* 0x0000001000177213 */ /* 0x000fe20000000000 */
[--C-:B------:R-:W-:Y:S01]  /*0f50*/  @!P2 IMAD.IADD R9, R9, 0x1, -R4.reuse ;  /* 0x000000010909a824 */ /* 0x100fe200078e0a04 */
[----:B------:R-:W-:Y:S01]  /*0f60*/  ISETP.GE.AND P2, PT, R12, RZ, PT ;  /* 0x000000ff0c00720c */ /* 0x000fe20003f46270 */
[----:B------:R-:W-:Y:S01]  /*0f70*/  @!P5 IMAD.IADD R13, R13, 0x1, -R4 ;  /* 0x000000010d0dd824 */ /* 0x000fe200078e0a04 */
[C---:B------:R-:W-:Y:S01]  /*0f80*/  ISETP.GT.U32.AND P6, PT, R4.reuse, R11, PT ;  /* 0x0000000b0400720c */ /* 0x040fe20003fc4070 */
[----:B------:R-:W-:Y:S01]  /*0f90*/  @!P4 IMAD.MOV R9, RZ, RZ, -R9 ;  /* 0x000000ffff09c224 */ /* 0x000fe200078e0a09 */
[----:B------:R-:W-:Y:S01]  /*0fa0*/  ISETP.GT.U32.AND P4, PT, R4, R15, PT ;  /* 0x0000000f0400720c */ /* 0x000fe20003f84070 */
[----:B------:R-:W-:Y:S01]  /*0fb0*/  IMAD.HI.U32 R12, R8, R21, RZ ;  /* 0x00000015080c7227 */ /* 0x000fe200078e00ff */
[----:B------:R-:W-:-:S02]  /*0fc0*/  ISETP.GT.U32.AND P5, PT, R4, R13, PT ;  /* 0x0000000d0400720c */ /* 0x000fc40003fa4070 */
[----:B------:R-:W-:Y:S01]  /*0fd0*/  LOP3.LUT R18, R24, 0x2a, RZ, 0xfc, !PT ;  /* 0x0000002a18127812 */ /* 0x000fe200078efcff */
[----:B------:R-:W-:Y:S01]  /*0fe0*/  IMAD.MOV R12, RZ, RZ, -R12 ;  /* 0x000000ffff0c7224 */ /* 0x000fe200078e0a0c */
[----:B------:R-:W-:Y:S01]  /*0ff0*/  R2UR UR10, R20 ;  /* 0x00000000140a72ca */ /* 0x000fe200000e0000 */
[C---:B------:R-:W-:Y:S01]  /*1000*/  IMAD R17, R4.reuse, R10, R19 ;  /* 0x0000000a04117224 */ /* 0x040fe200078e0213 */
[----:B------:R-:W-:Y:S01]  /*1010*/  IABS R27, R18 ;  /* 0x00000012001b7213 */ /* 0x000fe20000000000 */
[----:B------:R-:W-:Y:S01]  /*1020*/  IMAD R19, R4, R12, R21 ;  /* 0x0000000c04137224 */ /* 0x000fe200078e0215 */
[----:B------:R-:W-:Y:S01]  /*1030*/  R2UR UR11, R22 ;  /* 0x00000000160b72ca */ /* 0x000fe200000e0000 */
[----:B------:R-:W-:Y:S01]  /*1040*/  IMAD.HI.U32 R10, R8, R23, RZ ;  /* 0x00000017080a7227 */ /* 0x000fe200078e00ff */
[C---:B------:R-:W-:Y:S02]  /*1050*/  LOP3.LUT R223, R2.reuse, 0x50, RZ, 0x3c, !PT ;  /* 0x0000005002df7812 */ /* 0x040fe400078e3cff */
[C---:B------:R-:W-:Y:S01]  /*1060*/  LOP3.LUT R221, R2.reuse, 0x60, RZ, 0x3c, !PT ;  /* 0x0000006002dd7812 */ /* 0x040fe200078e3cff */
[--C-:B------:R-:W-:Y:S01]  /*1070*/  @!P4 IMAD.IADD R15, R15, 0x1, -R4.reuse ;  /* 0x000000010f0fc824 */ /* 0x100fe200078e0a04 */
[----:B------:R-:W-:Y:S01]  /*1080*/  LOP3.LUT R220, R2, 0x70, RZ, 0x3c, !PT ;  /* 0x0000007002dc7812 */ /* 0x000fe200078e3cff */
[----:B------:R-:W-:Y:S01]  /*1090*/  @!P5 IMAD.IADD R13, R13, 0x1, -R4 ;  /* 0x000000010d0dd824 */ /* 0x000fe200078e0a04 */
[C---:B------:R-:W-:Y:S01]  /*10a0*/  ISETP.GT.U32.AND P5, PT, R4.reuse, R17, PT ;  /* 0x000000110400720c */ /* 0x040fe20003fa4070 */
[----:B------:R-:W-:Y:S01]  /*10b0*/  IMAD.MOV R10, RZ, RZ, -R10 ;  /* 0x000000ffff0a7224 */ /* 0x000fe200078e0a0a */
[C---:B------:R-:W-:Y:S01]  /*10c0*/  ISETP.GT.U32.AND P4, PT, R4.reuse, R15, PT ;  /* 0x0000000f0400720c */ /* 0x040fe20003f84070 */
[----:B------:R-:W-:Y:S01]  /*10d0*/  @!P0 IMAD.MOV R13, RZ, RZ, -R13 ;  /* 0x000000ffff0d8224 */ /* 0x000fe200078e0a0d */
[C---:B------:R-:W-:Y:S01]  /*10e0*/  ISETP.GT.U32.AND P0, PT, R4.reuse, R19, PT ;  /* 0x000000130400720c */ /* 0x040fe20003f04070 */
[----:B------:R-:W-:Y:S01]  /*10f0*/  IMAD R21, R4, R10, R23 ;  /* 0x0000000a04157224 */ /* 0x000fe200078e0217 */
[----:B------:R-:W-:Y:S01]  /*1100*/  LOP3.LUT R219, R0, 0x20, RZ, 0x3c, !PT ;  /* 0x0000002000db7812 */ /* 0x000fe200078e3cff */
[--C-:B------:R-:W-:Y:S01]  /*1110*/  @!P6 IMAD.IADD R11, R11, 0x1, -R4.reuse ;  /* 0x000000010b0be824 */ /* 0x100fe200078e0a04 */
[----:B------:R-:W-:Y:S01]  /*1120*/  ISETP.GE.AND P6, PT, R14, RZ, PT ;  /* 0x000000ff0e00720c */ /* 0x000fe20003fc6270 */
[----:B------:R-:W-:Y:S01]  /*1130*/  IMAD R5, R5, UR4, RZ ;  /* 0x0000000405057c24 */ /* 0x000fe2000f8e02ff */
[----:B------:R-:W-:Y:S01]  /*1140*/  LOP3.LUT R14, R24, 0x2e, RZ, 0xfc, !PT ;  /* 0x0000002e180e7812 */ /* 0x000fe200078efcff */
[----:B------:R-:W-:Y:S01]  /*1150*/  @!P3 IMAD.MOV R11, RZ, RZ, -R11 ;  /* 0x000000ffff0bb224 */ /* 0x000fe200078e0a0b */
[----:B------:R-:W-:Y:S01]  /*1160*/  ISETP.GE.AND P3, PT, R16, RZ, PT ;  /* 0x000000ff1000720c */ /* 0x000fe20003f66270 */
[--C-:B------:R-:W-:Y:S01]  /*1170*/  @!P5 IMAD.IADD R17, R17, 0x1, -R4.reuse ;  /* 0x000000011111d824 */ /* 0x100fe200078e0a04 */
[----:B------:R-:W-:Y:S01]  /*1180*/  LOP3.LUT R16, R24, 0x2c, RZ, 0xfc, !PT ;  /* 0x0000002c18107812 */ /* 0x000fe200078efcff */
[--C-:B------:R-:W-:Y:S01]  /*1190*/  @!P4 IMAD.IADD R15, R15, 0x1, -R4.reuse ;  /* 0x000000010f0fc824 */ /* 0x100fe200078e0a04 */
[C---:B------:R-:W-:Y:S01]  /*11a0*/  ISETP.GT.U32.AND P4, PT, R4.reuse, R21, PT ;  /* 0x000000150400720c */ /* 0x040fe20003f84070 */
[--C-:B------:R-:W-:Y:S01]  /*11b0*/  @!P0 IMAD.IADD R19, R19, 0x1, -R4.reuse ;  /* 0x0000000113138824 */ /* 0x100fe200078e0a04 */
[----:B------:R-:W-:Y:S01]  /*11c0*/  IABS R23, R14 ;  /* 0x0000000e00177213 */ /* 0x000fe20000000000 */
[----:B------:R-:W-:Y:S01]  /*11d0*/  @!P1 IMAD.MOV R15, RZ, RZ, -R15 ;  /* 0x000000ffff0f9224 */ /* 0x000fe200078e0a0f */
[----:B------:R-:W-:Y:S01]  /*11e0*/  IABS R25, R16 ;  /* 0x0000001000197213 */ /* 0x000fe20000000000 */
[----:B------:R-:W-:Y:S01]  /*11f0*/  ULDC UR4, c[0x0][0x240] ;  /* 0x0000900000047ab9 */ /* 0x000fe20000000800 */
[----:B------:R-:W-:Y:S01]  /*1200*/  ISETP.GT.U32.AND P5, PT, R4, R17, PT ;  /* 0x000000110400720c */ /* 0x000fe20003fa4070 */
[----:B------:R-:W-:Y:S01]  /*1210*/  IMAD.HI.U32 R10, R8, R23, RZ ;  /* 0x00000017080a7227 */ /* 0x000fe200078e00ff */
[----:B------:R-:W-:Y:S01]  /*1220*/  ISETP.GT.U32.AND P0, PT, R4, R19, PT ;  /* 0x000000130400720c */ /* 0x000fe20003f04070 */
[----:B------:R-:W-:Y:S01]  /*1230*/  UIADD3.64 UR18, UR10, 0x2, URZ ;  /* 0x000000020a127897 */ /* 0x000fe2000fffe03f */
[----:B------:R-:W-:Y:S01]  /*1240*/  ISETP.GE.AND P1, PT, R14, RZ, PT ;  /* 0x000000ff0e00720c */ /* 0x000fe20003f26270 */
[----:B------:R-:W-:Y:S01]  /*1250*/  IMAD.HI.U32 R12, R8, R25, RZ ;  /* 0x00000019080c7227 */ /* 0x000fe200078e00ff */
[C---:B------:R-:W-:Y:S01]  /*1260*/  LOP3.LUT R218, R0.reuse, 0x40, RZ, 0x3c, !PT ;  /* 0x0000004000da7812 */ /* 0x040fe200078e3cff */
[----:B------:R-:W-:Y:S01]  /*1270*/  UIADD3.64 UR22, UR10, 0x4, URZ ;  /* 0x000000040a167897 */ /* 0x000fe2000fffe03f */
[----:B------:R-:W-:Y:S01]  /*1280*/  LOP3.LUT R216, R0, 0x60, RZ, 0x3c, !PT ;  /* 0x0000006000d87812 */ /* 0x000fe200078e3cff */
[----:B------:R-:W-:-:S02]  /*1290*/  @!P4 IMAD.IADD R21, R21, 0x1, -R4 ;  /* 0x000000011515c824 */ /* 0x000fc400078e0a04 */
[----:B------:R-:W-:Y:S02]  /*12a0*/  IMAD.MOV R10, RZ, RZ, -R10 ;  /* 0x000000ffff0a7224 */ /* 0x000fe400078e0a0a */
[----:B------:R-:W-:Y:S01]  /*12b0*/  IMAD.HI.U32 R14, R8, R27, RZ ;  /* 0x0000001b080e7227 */ /* 0x000fe200078e00ff */
[----:B------:R-:W-:-:S03]  /*12c0*/  ISETP.GT.U32.AND P4, PT, R4, R21, PT ;  /* 0x000000150400720c */ /* 0x000fc60003f84070 */
[----:B------:R-:W-:Y:S02]  /*12d0*/  IMAD.MOV R12, RZ, RZ, -R12 ;  /* 0x000000ffff0c7224 */ /* 0x000fe400078e0a0c */
[----:B------:R-:W-:Y:S01]  /*12e0*/  IMAD R23, R4, R10, R23 ;  /* 0x0000000a04177224 */ /* 0x000fe200078e0217 */
[----:B------:R-:W-:Y:S01]  /*12f0*/  LOP3.LUT R10, R24, 0x28, RZ, 0xfc, !PT ;  /* 0x00000028180a7812 */ /* 0x000fe200078efcff */
[----:B------:R-:W-:Y:S01]  /*1300*/  @!P5 IMAD.IADD R17, R17, 0x1, -R4 ;  /* 0x000000011111d824 */ /* 0x000fe200078e0a04 */
[----:B------:R-:W-:Y:S01]  /*1310*/  ISETP.GE.AND P5, PT, R16, RZ, PT ;  /* 0x000000ff1000720c */ /* 0x000fe20003fa6270 */
[----:B------:R-:W-:Y:S01]  /*1320*/  IMAD.MOV R14, RZ, RZ, -R14 ;  /* 0x000000ffff0e7224 */ /* 0x000fe200078e0a0e */
[----:B------:R-:W-:Y:S01]  /*1330*/  IABS R29, R10 ;  /* 0x0000000a001d7213 */ /* 0x000fe20000000000 */
[----:B------:R-:W-:Y:S01]  /*1340*/  IMAD R25, R4, R12, R25 ;  /* 0x0000000c04197224 */ /* 0x000fe200078e0219 */
[----:B------:R-:W-:Y:S01]  /*1350*/  LOP3.LUT R16, R24, 0x24, RZ, 0xfc, !PT ;  /* 0x0000002418107812 */ /* 0x000fe200078efcff */
[--C-:B------:R-:W-:Y:S01]  /*1360*/  @!P0 IMAD.IADD R19, R19, 0x1, -R4.reuse ;  /* 0x0000000113138824 */ /* 0x100fe200078e0a04 */
[C---:B------:R-:W-:Y:S01]  /*1370*/  ISETP.GT.U32.AND P0, PT, R4.reuse, R23, PT ;  /* 0x000000170400720c */ /* 0x040fe20003f04070 */
[----:B------:R-:W-:Y:S01]  /*1380*/  IMAD R27, R4, R14, R27 ;  /* 0x0000000e041b7224 */ /* 0x000fe200078e021b */
[----:B------:R-:W-:Y:S01]  /*1390*/  LOP3.LUT R14, R24, 0x26, RZ, 0xfc, !PT ;  /* 0x00000026180e7812 */ /* 0x000fe200078efcff */
[----:B------:R-:W-:Y:S01]  /*13a0*/  @!P2 IMAD.MOV R17, RZ, RZ, -R17 ;  /* 0x000000ffff11a224 */ /* 0x000fe200078e0a11 */
[C---:B------:R-:W-:Y:S01]  /*13b0*/  ISETP.GT.U32.AND P2, PT, R4.reuse, R25, PT ;  /* 0x000000190400720c */ /* 0x040fe20003f44070 */
[--C-:B------:R-:W-:Y:S01]  /*13c0*/  @!P4 IMAD.IADD R21, R21, 0x1, -R4.reuse ;  /* 0x000000011515c824 */ /* 0x100fe200078e0a04 */
[----:B------:R-:W-:Y:S01]  /*13d0*/  ISETP.GT.U32.AND P4, PT, R4, R27, PT ;  /* 0x0000001b0400720c */ /* 0x000fe20003f84070 */
[----:B------:R-:W-:Y:S01]  /*13e0*/  @!P6 IMAD.MOV R19, RZ, RZ, -R19 ;  /* 0x000000ffff13e224 */ /* 0x000fe200078e0a13 */
[----:B------:R-:W-:Y:S01]  /*13f0*/  IABS R31, R14 ;  /* 0x0000000e001f7213 */ /* 0x000fe20000000000 */
[----:B------:R-:W-:Y:S01]  /*1400*/  @!P3 IMAD.MOV R21, RZ, RZ, -R21 ;  /* 0x000000ffff15b224 */ /* 0x000fe200078e0a15 */
[----:B------:R-:W-:Y:S01]  /*1410*/  ISETP.GE.AND P6, PT, R18, RZ, PT ;  /* 0x000000ff1200720c */ /* 0x000fe20003fc6270 */
[----:B------:R-:W-:Y:S01]  /*1420*/  IMAD R240, R231, 0xb, RZ ;  /* 0x0000000be7f07824 */ /* 0x000fe200078e02ff */
[----:B------:R-:W-:Y:S01]  /*1430*/  IABS R33, R16 ;  /* 0x0000001000217213 */ /* 0x000fe20000000000 */
[----:B------:R-:W-:Y:S01]  /*1440*/  @!P0 IMAD.IADD R23, R23, 0x1, -R4 ;  /* 0x0000000117178824 */ /* 0x000fe200078e0a04 */
[----:B------:R-:W-:Y:S01]  /*1450*/  ISETP.GE.AND P0, PT, R10, RZ, PT ;  /* 0x000000ff0a00720c */ /* 0x000fe20003f06270 */
[----:B------:R-:W-:Y:S01]  /*1460*/  IMAD.HI.U32 R10, R8, R29, RZ ;  /* 0x0000001d080a7227 */ /* 0x000fe200078e00ff */
[----:B------:R-:W-:-:S03]  /*1470*/  LOP3.LUT R18, R24, 0x22, RZ, 0xfc, !PT ;  /* 0x0000002218127812 */ /* 0x000fc600078efcff */
[--C-:B------:R-:W-:Y:S01]  /*1480*/  @!P2 IMAD.IADD R25, R25, 0x1, -R4.reuse ;  /* 0x000000011919a824 */ /* 0x100fe200078e0a04 */
[C---:B------:R-:W-:Y:S01]  /*1490*/  ISETP.GT.U32.AND P2, PT, R4.reuse, R23, PT ;  /* 0x000000170400720c */ /* 0x040fe20003f44070 */
[----:B------:R-:W-:Y:S01]  /*14a0*/  @!P4 IMAD.IADD R27, R27, 0x1, -R4 ;  /* 0x000000011b1bc824 */ /* 0x000fe200078e0a04 */
[----:B------:R-:W-:Y:S01]  /*14b0*/  IABS R35, R18 ;  /* 0x0000001200237213 */ /* 0x000fe20000000000 */
[----:B------:R-:W-:Y:S01]  /*14c0*/  IMAD.MOV R12, RZ, RZ, -R10 ;  /* 0x000000ffff0c7224 */ /* 0x000fe200078e0a0a */
[----:B------:R-:W-:Y:S01]  /*14d0*/  ISETP.GT.U32.AND P4, PT, R4, R25, PT ;  /* 0x000000190400720c */ /* 0x000fe20003f84070 */
[----:B------:R-:W-:Y:S01]  /*14e0*/  IMAD.HI.U32 R10, R8, R31, RZ ;  /* 0x0000001f080a7227 */ /* 0x000fe200078e00ff */
[----:B------:R-:W-:-:S03]  /*14f0*/  ISETP.GT.U32.AND P3, PT, R4, R27, PT ;  /* 0x0000001b0400720c */ /* 0x000fc60003f64070 */
[C---:B------:R-:W-:Y:S02]  /*1500*/  IMAD R29, R4.reuse, R12, R29 ;  /* 0x0000000c041d7224 */ /* 0x040fe400078e021d */
[----:B------:R-:W-:Y:S02]  /*1510*/  IMAD.MOV R10, RZ, RZ, -R10 ;  /* 0x000000ffff0a7224 */ /* 0x000fe400078e0a0a */
[--C-:B------:R-:W-:Y:S01]  /*1520*/  @!P2 IMAD.IADD R23, R23, 0x1, -R4.reuse ;  /* 0x000000011717a824 */ /* 0x100fe200078e0a04 */
[C---:B------:R-:W-:Y:S01]  /*1530*/  ISETP.GT.U32.AND P2, PT, R4.reuse, R29, PT ;  /* 0x0000001d0400720c */ /* 0x040fe20003f44070 */
[----:B------:R-:W-:Y:S02]  /*1540*/  IMAD R31, R4, R10, R31 ;  /* 0x0000000a041f7224 */ /* 0x000fe400078e021f */
[----:B------:R-:W-:Y:S02]  /*1550*/  @!P4 IMAD.IADD R25, R25, 0x1, -R4 ;  /* 0x000000011919c824 */ /* 0x000fe400078e0a04 */
[----:B------:R-:W-:Y:S01]  /*1560*/  IMAD.HI.U32 R10, R8, R33, RZ ;  /* 0x00000021080a7227 */ /* 0x000fe200078e00ff */
[----:B------:R-:W-:-:S03]  /*1570*/  ISETP.GT.U32.AND P4, PT, R4, R31, PT ;  /* 0x0000001f0400720c */ /* 0x000fc60003f84070 */
[----:B------:R-:W-:Y:S02]  /*1580*/  IMAD.MOV R12, RZ, RZ, -R10 ;  /* 0x000000ffff0c7224 */ /* 0x000fe400078e0a0a */
[----:B------:R-:W-:Y:S02]  /*1590*/  @!P1 IMAD.MOV R23, RZ, RZ, -R23 ;  /* 0x000000ffff179224 */ /* 0x000fe400078e0a17 */
[----:B------:R-:W-:Y:S01]  /*15a0*/  @!P2 IMAD.IADD R29, R29, 0x1, -R4 ;  /* 0x000000011d1da824 */ /* 0x000fe200078e0a04 */
[----:B------:R-:W-:Y:S01]  /*15b0*/  ISETP.GE.AND P2, PT, R16, RZ, PT ;  /* 0x000000ff1000720c */ /* 0x000fe20003f46270 */
[----:B------:R-:W-:-:S03]  /*15c0*/  IMAD.HI.U32 R10, R8, R35, RZ ;  /* 0x00000023080a7227 */ /* 0x000fc600078e00ff */
[C---:B------:R-:W-:Y:S01]  /*15d0*/  ISETP.GT.U32.AND P1, PT, R4.reuse, R29, PT ;  /* 0x0000001d0400720c */ /* 0x040fe20003f24070 */
[----:B------:R-:W-:Y:S02]  /*15e0*/  @!P4 IMAD.IADD R31, R31, 0x1, -R4 ;  /* 0x000000011f1fc824 */ /* 0x000fe400078e0a04 */
[C---:B------:R-:W-:Y:S02]  /*15f0*/  IMAD R33, R4.reuse, R12, R33 ;  /* 0x0000000c04217224 */ /* 0x040fe400078e0221 */
[----:B------:R-:W-:Y:S01]  /*1600*/  IMAD.MOV R12, RZ, RZ, -R10 ;  /* 0x000000ffff0c7224 */ /* 0x000fe200078e0a0a */
[----:B------:R-:W-:Y:S01]  /*1610*/  ISETP.GT.U32.AND P4, PT, R4, R31, PT ;  /* 0x0000001f0400720c */ /* 0x000fe20003f84070 */
[----:B------:R-:W-:-:S04]  /*1620*/  IMAD.HI.U32 R10, R8, R37, RZ ;  /* 0x00000025080a7227 */ /* 0x000fc800078e00ff */
[C---:B------:R-:W-:Y:S02]  /*1630*/  IMAD R35, R4.reuse, R12, R35 ;  /* 0x0000000c04237224 */ /* 0x040fe400078e0223 */
[----:B------:R-:W-:Y:S02]  /*1640*/  IMAD.MOV R10, RZ, RZ, -R10 ;  /* 0x000000ffff0a7224 */ /* 0x000fe400078e0a0a */
[--C-:B------:R-:W-:Y:S01]  /*1650*/  @!P1 IMAD.IADD R29, R29, 0x1, -R4.reuse ;  /* 0x000000011d1d9824 */ /* 0x100fe200078e0a04 */
[C---:B------:R-:W-:Y:S01]  /*1660*/  ISETP.GT.U32.AND P1, PT, R4.reuse, R35, PT ;  /* 0x000000230400720c */ /* 0x040fe20003f24070 */
[----:B------:R-:W-:Y:S01]  /*1670*/  IMAD R37, R4, R10, R37 ;  /* 0x0000000a04257224 */ /* 0x000fe200078e0225 */
[----:B------:R-:W-:Y:S01]  /*1680*/  LOP3.LUT R10, R24, 0x1e, RZ, 0xfc, !PT ;  /* 0x0000001e180a7812 */ /* 0x000fe200078efcff */
[--C-:B------:R-:W-:Y:S02]  /*1690*/  @!P4 IMAD.IADD R31, R31, 0x1, -R4.reuse ;  /* 0x000000011f1fc824 */ /* 0x100fe400078e0a04 */
[----:B------:R-:W-:Y:S01]  /*16a0*/  @!P5 IMAD.MOV R25, RZ, RZ, -R25 ;  /* 0x000000ffff19d224 */ /* 0x000fe200078e0a19 */
[C---:B------:R-:W-:Y:S01]  /*16b0*/  ISETP.GT.U32.AND P4, PT, R4.reuse, R37, PT ;  /* 0x000000250400720c */ /* 0x040fe20003f84070 */
[--C-:B------:R-:W-:Y:S01]  /*16c0*/  @!P3 IMAD.IADD R27, R27, 0x1, -R4.reuse ;  /* 0x000000011b1bb824 */ /* 0x100fe200078e0a04 */
[----:B------:R-:W-:Y:S01]  /*16d0*/  ISETP.GT.U32.AND P5, PT, R4, R33, PT ;  /* 0x000000210400720c */ /* 0x000fe20003fa4070 */
[----:B------:R-:W-:Y:S01]  /*16e0*/  @!P0 IMAD.MOV R29, RZ, RZ, -R29 ;  /* 0x000000ffff1d8224 */ /* 0x000fe200078e0a1d */
[----:B------:R-:W-:Y:S01]  /*16f0*/  ISETP.GE.AND P3, PT, R14, RZ, PT ;  /* 0x000000ff0e00720c */ /* 0x000fe20003f66270 */
[----:B------:R-:W-:Y:S01]  /*1700*/  @!P6 IMAD.MOV R27, RZ, RZ, -R27 ;  /* 0x000000ffff1be224 */ /* 0x000fe200078e0a1b */
[----:B------:R-:W-:Y:S01]  /*1710*/  LOP3.LUT R14, R24, 0x1c, RZ, 0xfc, !PT ;  /* 0x0000001c180e7812 */ /* 0x000fe200078efcff */
[--C-:B------:R-:W-:Y:S01]  /*1720*/  @!P1 IMAD.IADD R35, R35, 0x1, -R4.reuse ;  /* 0x0000000123239824 */ /* 0x100fe200078e0a04 */
[----:B------:R-:W-:Y:S01]  /*1730*/  ISETP.GE.AND P6, PT, R18, RZ, PT ;  /* 0x000000ff1200720c */ /* 0x000fe20003fc6270 */
[C---:B------:R-:W-:Y:S01]  /*1740*/  IMAD R239, R231.reuse, 0xa, RZ ;  /* 0x0000000ae7ef7824 */ /* 0x040fe200078e02ff */
[----:B------:R-:W-:Y:S01]  /*1750*/  IABS R41, R14 ;  /* 0x0000000e00297213 */ /* 0x000fe20000000000 */
[----:B------:R-:W-:Y:S01]  /*1760*/  IMAD R238, R231, 0x9, RZ ;  /* 0x00000009e7ee7824 */ /* 0x000fe200078e02ff */
[----:B------:R-:W-:Y:S01]  /*1770*/  IABS R39, R10 ;  /* 0x0000000a00277213 */ /* 0x000fe20000000000 */
[--C-:B------:R-:W-:Y:S01]  /*1780*/  @!P4 IMAD.IADD R37, R37, 0x1, -R4.reuse ;  /* 0x000000012525c824 */ /* 0x100fe200078e0a04 */
[----:B------:R-:W-:Y:S01]  /*1790*/  ISETP.GT.U32.AND P4, PT, R4, R35, PT ;  /* 0x000000230400720c */ /* 0x000fe20003f84070 */
[----:B------:R-:W-:Y:S01]  /*17a0*/  @!P5 IMAD.IADD R33, R33, 0x1, -R4 ;  /* 0x000000012121d824 */ /* 0x000fe200078e0a04 */
[----:B------:R-:W-:Y:S01]  /*17b0*/  ISETP.GE.AND P1, PT, R10, RZ, PT ;  /* 0x000000ff0a00720c */ /* 0x000fe20003f26270 */
[----:B------:R-:W-:Y:S01]  /*17c0*/  IMAD.HI.U32 R12, R8, R41, RZ ;  /* 0x00000029080c7227 */ /* 0x000fe200078e00ff */
[----:B------:R-:W-:-:S02]  /*17d0*/  ISETP.GE.AND P5, PT, R26, RZ, PT ;  /* 0x000000ff1a00720c */ /* 0x000fc40003fa6270 */
[----:B------:R-:W-:Y:S01]  /*17e0*/  ISETP.GT.U32.AND P0, PT, R4, R33, PT ;  /* 0x000000210400720c */ /* 0x000fe20003f04070 */
[----:B------:R-:W-:Y:S01]  /*17f0*/  IMAD.MOV R12, RZ, RZ, -R12 ;  /* 0x000000ffff0c7224 */ /* 0x000fe200078e0a0c */
[----:B------:R-:W-:Y:S01]  /*1800*/  LOP3.LUT R18, R24, 0x14, RZ, 0xfc, !PT ;  /* 0x0000001418127812 */ /* 0x000fe200078efcff */
[----:B------:R-:W-:Y:S01]  /*1810*/  IMAD.HI.U32 R10, R8, R39, RZ ;  /* 0x00000027080a7227 */ /* 0x000fe200078e00ff */
[----:B------:R-:W-:Y:S02]  /*1820*/  LOP3.LUT R26, R24, 0x10, RZ, 0xfc, !PT ;  /* 0x00000010181a7812 */ /* 0x000fe400078efcff */
[----:B------:R-:W-:Y:S01]  /*1830*/  IABS R49, R18 ;  /* 0x0000001200317213 */ /* 0x000fe20000000000 */
[----:B------:R-:W-:Y:S01]  /*1840*/  IMAD R41, R4, R12, R41 ;  /* 0x0000000c04297224 */ /* 0x000fe200078e0229 */
[----:B------:R-:W-:Y:S01]  /*1850*/  LOP3.LUT R12, R24, 0x18, RZ, 0xfc, !PT ;  /* 0x00000018180c7812 */ /* 0x000fe200078efcff */
[----:B------:R-:W-:Y:S01]  /*1860*/  @!P4 IMAD.IADD R35, R35, 0x1, -R4 ;  /* 0x000000012323c824 */ /* 0x000fe200078e0a04 */
[----:B------:R-:W-:Y:S01]  /*1870*/  IABS R53, R26 ;  /* 0x0000001a00357213 */ /* 0x000fe20000000000 */
[----:B------:R-:W-:Y:S01]  /*1880*/  IMAD.MOV R10, RZ, RZ, -R10 ;  /* 0x000000ffff0a7224 */ /* 0x000fe200078e0a0a */
[----:B------:R-:W-:Y:S01]  /*1890*/  IABS R45, R12 ;  /* 0x0000000c002d7213 */ /* 0x000fe20000000000 */
[----:B------:R-:W-:Y:S01]  /*18a0*/  @!P6 IMAD.MOV R35, RZ, RZ, -R35 ;  /* 0x000000ffff23e224 */ /* 0x000fe200078e0a23 */
[----:B------:R-:W-:Y:S01]  /*18b0*/  ISETP.GT.U32.AND P6, PT, R4, R41, PT ;  /* 0x000000290400720c */ /* 0x000fe20003fc4070 */
[----:B------:R-:W-:Y:S01]  /*18c0*/  @!P0 IMAD.IADD R33, R33, 0x1, -R4 ;  /* 0x0000000121218824 */ /* 0x000fe200078e0a04 */
[----:B------:R-:W-:Y:S01]  /*18d0*/  ISETP.GE.AND P0, PT, R14, RZ, PT ;  /* 0x000000ff0e00720c */ /* 0x000fe20003f06270 */
[----:B------:R-:W-:Y:S01]  /*18e0*/  IMAD R39, R4, R10, R39 ;  /* 0x0000000a04277224 */ /* 0x000fe200078e0227 */
[C---:B------:R-:W-:Y:S01]  /*18f0*/  LOP3.LUT R10, R24.reuse, 0x1a, RZ, 0xfc, !PT ;  /* 0x0000001a180a7812 */ /* 0x040fe200078efcff */
[----:B------:R-:W-:Y:S01]  /*1900*/  @!P2 IMAD.MOV R33, RZ, RZ, -R33 ;  /* 0x000000ffff21a224 */ /* 0x000fe200078e0a21 */
[----:B------:R-:W-:Y:S01]  /*1910*/  LOP3.LUT R14, R24, 0x16, RZ, 0xfc, !PT ;  /* 0x00000016180e7812 */ /* 0x000fe200078efcff */
[----:B------:R-:W-:Y:S01]  /*1920*/  @!P3 IMAD.MOV R31, RZ, RZ, -R31 ;  /* 0x000000ffff1fb224 */ /* 0x000fe200078e0a1f */
[----:B------:R-:W-:Y:S01]  /*1930*/  ISETP.GT.U32.AND P2, PT, R4, R39, PT ;  /* 0x000000270400720c */ /* 0x000fe20003f44070 */
[----:B------:R-:W-:Y:S01]  /*1940*/  IMAD.HI.U32 R16, R8, R49, RZ ;  /* 0x0000003108107227 */ /* 0x000fe200078e00ff */
[----:B------:R-:W-:-:S02]  /*1950*/  ISETP.GT.U32.AND P3, PT, R4, R37, PT ;  /* 0x000000250400720c */ /* 0x000fc40003f64070 */
[----:B------:R-:W-:Y:S01]  /*1960*/  IABS R43, R10 ;  /* 0x0000000a002b7213 */ /* 0x000fe20000000000 */
[----:B------:R-:W-:Y:S01]  /*1970*/  @!P6 IMAD.IADD R41, R41, 0x1, -R4 ;  /* 0x000000012929e824 */ /* 0x000fe200078e0a04 */
[----:B------:R-:W-:Y:S01]  /*1980*/  ISETP.GE.AND P4, PT, R10, RZ, PT ;  /* 0x000000ff0a00720c */ /* 0x000fe20003f86270 */
[----:B------:R-:W-:Y:S01]  /*1990*/  IMAD.MOV R16, RZ, RZ, -R16 ;  /* 0x000000ffff107224 */ /* 0x000fe200078e0a10 */
[----:B------:R-:W-:Y:S01]  /*19a0*/  IABS R47, R14 ;  /* 0x0000000e002f7213 */ /* 0x000fe20000000000 */
[----:B------:R-:W-:Y:S01]  /*19b0*/  IMAD.HI.U32 R10, R8, R43, RZ ;  /* 0x0000002b080a7227 */ /* 0x000fe200078e00ff */
[----:B------:R-:W-:-:S03]  /*19c0*/  ISETP.GT.U32.AND P6, PT, R4, R41, PT ;  /* 0x000000290400720c */ /* 0x000fc60003fc4070 */
[----:B------:R-:W-:Y:S02]  /*19d0*/  @!P2 IMAD.IADD R39, R39, 0x1, -R4 ;  /* 0x000000012727a824 */ /* 0x000fe400078e0a04 */
[----:B------:R-:W-:Y:S02]  /*19e0*/  IMAD.MOV R10, RZ, RZ, -R10 ;  /* 0x000000ffff0a7224 */ /* 0x000fe400078e0a0a */
[----:B------:R-:W-:Y:S01]  /*19f0*/  @!P3 IMAD.IADD R37, R37, 0x1, -R4 ;  /* 0x000000012525b824 */ /* 0x000fe200078e0a04 */
[C---:B------:R-:W-:Y:S01]  /*1a00*/  ISETP.GT.U32.AND P2, PT, R4.reuse, R39, PT ;  /* 0x000000270400720c */ /* 0x040fe20003f44070 */
[----:B------:R-:W-:Y:S01]  /*1a10*/  IMAD R43, R4, R10, R43 ;  /* 0x0000000a042b7224 */ /* 0x000fe200078e022b */
[----:B------:R-:W-:Y:S01]  /*1a20*/  ISETP.GE.AND P3, PT, R12, RZ, PT ;  /* 0x000000ff0c00720c */ /* 0x000fe20003f66270 */
[----:B------:R-:W-:Y:S01]  /*1a30*/  IMAD.HI.U32 R12, R8, R45, RZ ;  /* 0x0000002d080c7227 */ /* 0x000fe200078e00ff */
[----:B------:R-:W-:-:S03]  /*1a40*/  LOP3.LUT R10, R24, 0x12, RZ, 0xfc, !PT ;  /* 0x00000012180a7812 */ /* 0x000fc600078efcff */
[----:B------:R-:W-:Y:S01]  /*1a50*/  @!P6 IMAD.IADD R41, R41, 0x1, -R4 ;  /* 0x000000012929e824 */ /* 0x000fe200078e0a04 */
[----:B------:R-:W-:Y:S01]  /*1a60*/  ISETP.GT.U32.AND P6, PT, R4, R43, PT ;  /* 0x0000002b0400720c */ /* 0x000fe20003fc4070 */
[----:B------:R-:W-:Y:S01]  /*1a70*/  IMAD.MOV R12, RZ, RZ, -R12 ;  /* 0x000000ffff0c7224 */ /* 0x000fe200078e0a0c */
[----:B------:R-:W-:Y:S01]  /*1a80*/  IABS R51, R10 ;  /* 0x0000000a00337213 */ /* 0x000fe20000000000 */
[----:B------:R-:W-:Y:S01]  /*1a90*/  @!P5 IMAD.MOV R37, RZ, RZ, -R37 ;  /* 0x000000ffff25d224 */ /* 0x000fe200078e0a25 */
[----:B------:R-:W-:Y:S01]  /*1aa0*/  ISETP.GE.AND P5, PT, R14, RZ, PT ;  /* 0x000000ff0e00720c */ /* 0x000fe20003fa6270 */
[----:B------:R-:W-:Y:S01]  /*1ab0*/  @!P2 IMAD.IADD R39, R39, 0x1, -R4 ;  /* 0x000000012727a824 */ /* 0x000fe200078e0a04 */
[----:B------:R-:W-:Y:S01]  /*1ac0*/  ISETP.GE.AND P2, PT, R18, RZ, PT ;  /* 0x000000ff1200720c */ /* 0x000fe20003f46270 */
[----:B------:R-:W-:Y:S02]  /*1ad0*/  IMAD R45, R4, R12, R45 ;  /* 0x0000000c042d7224 */ /* 0x000fe400078e022d */
[----:B------:R-:W-:-:S02]  /*1ae0*/  @!P1 IMAD.MOV R39, RZ, RZ, -R39 ;  /* 0x000000ffff279224 */ /* 0x000fc400078e0a27 */
[----:B------:R-:W-:Y:S01]  /*1af0*/  IMAD.HI.U32 R14, R8, R47, RZ ;  /* 0x0000002f080e7227 */ /* 0x000fe200078e00ff */
[----:B------:R-:W-:-:S03]  /*1b00*/  ISETP.GT.U32.AND P1, PT, R4, R45, PT ;  /* 0x0000002d0400720c */ /* 0x000fc60003f24070 */
[----:B------:R-:W-:Y:S02]  /*1b10*/  @!P6 IMAD.IADD R43, R43, 0x1, -R4 ;  /* 0x000000012b2be824 */ /* 0x000fe400078e0a04 */
[----:B------:R-:W-:Y:S02]  /*1b20*/  IMAD.MOV R14, RZ, RZ, -R14 ;  /* 0x000000ffff0e7224 */ /* 0x000fe400078e0a0e */
[C---:B------:R-:W-:Y:S01]  /*1b30*/  IMAD R49, R4.reuse, R16, R49 ;  /* 0x0000001004317224 */ /* 0x040fe200078e0231 */
[C---:B------:R-:W-:Y:S01]  /*1b40*/  ISETP.GT.U32.AND P6, PT, R4.reuse, R43, PT ;  /* 0x0000002b0400720c */ /* 0x040fe20003fc4070 */
[----:B------:R-:W-:Y:S02]  /*1b50*/  IMAD R47, R4, R14, R47 ;  /* 0x0000000e042f7224 */ /* 0x000fe400078e022f */
[----:B------:R-:W-:-:S04]  /*1b60*/  IMAD.HI.U32 R12, R8, R53, RZ ;  /* 0x00000035080c7227 */ /* 0x000fc800078e00ff */
[----:B------:R-:W-:Y:S02]  /*1b70*/  @!P1 IMAD.IADD R45, R45, 0x1, -R4 ;  /* 0x000000012d2d9824 */ /* 0x000fe400078e0a04 */
[----:B------:R-:W-:Y:S02]  /*1b80*/  IMAD.MOV R12, RZ, RZ, -R12 ;  /* 0x000000ffff0c7224 */ /* 0x000fe400078e0a0c */
[----:B------:R-:W-:Y:S01]  /*1b90*/  @!P0 IMAD.MOV R41, RZ, RZ, -R41 ;  /* 0x000000ffff298224 */ /* 0x000fe200078e0a29 */
[C---:B------:R-:W-:Y:S01]  /*1ba0*/  ISETP.GT.U32.AND P1, PT, R4.reuse, R45, PT ;  /* 0x0000002d0400720c */ /* 0x040fe20003f24070 */
[----:B------:R-:W-:Y:S01]  /*1bb0*/  @!P6 IMAD.IADD R43, R43, 0x1, -R4 ;  /* 0x000000012b2be824 */ /* 0x000fe200078e0a04 */
[C---:B------:R-:W-:Y:S01]  /*1bc0*/  ISETP.GT.U32.AND P6, PT, R4.reuse, R47, PT ;  /* 0x0000002f0400720c */ /* 0x040fe20003fc4070 */
[----:B------:R-:W-:Y:S01]  /*1bd0*/  IMAD R53, R4, R12, R53 ;  /* 0x0000000c04357224 */ /* 0x000fe200078e0235 */
[----:B------:R-:W-:Y:S01]  /*1be0*/  ISETP.GE.AND P0, PT, R10, RZ, PT ;  /* 0x000000ff0a00720c */ /* 0x000fe20003f06270 */
[----:B------:R-:W-:-:S02]  /*1bf0*/  @!P4 IMAD.MOV R43, RZ, RZ, -R43 ;  /* 0x000000ffff2bc224 */ /* 0x000fc400078e0a2b */
[----:B------:R-:W-:-:S04]  /*1c00*/  IMAD.HI.U32 R10, R8, R51, RZ ;  /* 0x00000033080a7227 */ /* 0x000fc800078e00ff */
[----:B------:R-:W-:-:S04]  /*1c10*/  IMAD.HI.U32 R14, R8, R55, RZ ;  /* 0x00000037080e7227 */ /* 0x000fc800078e00ff */
[--C-:B------:R-:W-:Y:S01]  /*1c20*/  @!P1 IMAD.IADD R45, R45, 0x1, -R4.reuse ;  /* 0x000000012d2d9824 */ /* 0x100fe200078e0a04 */
[----:B------:R-:W-:Y:S01]  /*1c30*/  ISETP.GT.U32.AND P1, PT, R4, R49, PT ;  /* 0x000000310400720c */ /* 0x000fe20003f24070 */
[----:B------:R-:W-:Y:S01]  /*1c40*/  @!P6 IMAD.IADD R47, R47, 0x1, -R4 ;  /* 0x000000012f2fe824 */ /* 0x000fe200078e0a04 */
[----:B------:R-:W-:Y:S01]  /*1c50*/  ISETP.GE.AND P6, PT, R24, RZ, PT ;  /* 0x000000ff1800720c */ /* 0x000fe20003fc6270 */
[----:B------:R-:W-:Y:S02]  /*1c60*/  IMAD.MOV R18, RZ, RZ, -R10 ;  /* 0x000000ffff127224 */ /* 0x000fe400078e0a0a */
[----:B------:R-:W-:Y:S01]  /*1c70*/  IMAD.HI.U32 R10, R8, R61, RZ ;  /* 0x0000003d080a7227 */ /* 0x000fe200078e00ff */
[----:B------:R-:W-:-:S03]  /*1c80*/  ISETP.GT.U32.AND P4, PT, R4, R47, PT ;  /* 0x0000002f0400720c */ /* 0x000fc60003f84070 */
[----:B------:R-:W-:Y:S02]  /*1c90*/  IMAD.MOV R14, RZ, RZ, -R14 ;  /* 0x000000ffff0e7224 */ /* 0x000fe400078e0a0e */
[----:B------:R-:W-:-:S04]  /*1ca0*/  IMAD.HI.U32 R16, R8, R59, RZ ;  /* 0x0000003b08107227 */ /* 0x000fc800078e00ff */
[--C-:B------:R-:W-:Y:S02]  /*1cb0*/  @!P1 IMAD.IADD R49, R49, 0x1, -R4.reuse ;  /* 0x0000000131319824 */ /* 0x100fe400078e0a04 */
[----:B------:R-:W-:Y:S01]  /*1cc0*/  IMAD R51, R4, R18, R51 ;  /* 0x0000001204337224 */ /* 0x000fe200078e0233 */
[----:B------:R-:W-:Y:S01]  /*1cd0*/  LOP3.LUT R18, R24, 0x4, RZ, 0xfc, !PT ;  /* 0x0000000418127812 */ /* 0x000fe200078efcff */
[----:B------:R-:W-:Y:S01]  /*1ce0*/  @!P4 IMAD.IADD R47, R47, 0x1, -R4 ;  /* 0x000000012f2fc824 */ /* 0x000fe200078e0a04 */
[C---:B------:R-:W-:Y:S01]  /*1cf0*/  ISETP.GT.U32.AND P1, PT, R4.reuse, R49, PT ;  /* 0x000000310400720c */ /* 0x040fe20003f24070 */
[----:B------:R-:W-:Y:S01]  /*1d00*/  IMAD.MOV R10, RZ, RZ, -R10 ;  /* 0x000000ffff0a7224 */ /* 0x000fe200078e0a0a */
[C---:B------:R-:W-:Y:S01]  /*1d10*/  ISETP.GT.U32.AND P4, PT, R4.reuse, R53, PT ;  /* 0x000000350400720c */ /* 0x040fe20003f84070 */
[----:B------:R-:W-:Y:S01]  /*1d20*/  IMAD R55, R4, R14, R55 ;  /* 0x0000000e04377224 */ /* 0x000fe200078e0237 */
[----:B------:R-:W-:Y:S01]  /*1d30*/  LOP3.LUT R14, R24, 0x8, RZ, 0xfc, !PT ;  /* 0x00000008180e7812 */ /* 0x000fe200078efcff */
[----:B------:R-:W-:Y:S01]  /*1d40*/  IMAD.MOV R16, RZ, RZ, -R16 ;  /* 0x000000ffff107224 */ /* 0x000fe200078e0a10 */
[----:B------:R-:W-:Y:S01]  /*1d50*/  IABS R67, R18 ;  /* 0x0000001200437213 */ /* 0x000fe20000000000 */
[----:B------:R-:W-:Y:S01]  /*1d60*/  @!P3 IMAD.MOV R45, RZ, RZ, -R45 ;  /* 0x000000ffff2db224 */ /* 0x000fe200078e0a2d */
[C---:B------:R-:W-:Y:S01]  /*1d70*/  ISETP.GT.U32.AND P3, PT, R4.reuse, R51, PT ;  /* 0x000000330400720c */ /* 0x040fe20003f64070 */
[C---:B------:R-:W-:Y:S01]  /*1d80*/  IMAD R61, R4.reuse, R10, R61 ;  /* 0x0000000a043d7224 */ /* 0x040fe200078e023d */
[----:B------:R-:W-:Y:S01]  /*1d90*/  IABS R63, R14 ;  /* 0x0000000e003f7213 */ /* 0x000fe20000000000 */
[----:B------:R-:W-:Y:S01]  /*1da0*/  IMAD R59, R4, R16, R59 ;  /* 0x00000010043b7224 */ /* 0x000fe200078e023b */
[----:B------:R-:W-:Y:S01]  /*1db0*/  LOP3.LUT R16, R24, 0x6, RZ, 0xfc, !PT ;  /* 0x0000000618107812 */ /* 0x000fe200078efcff */
[--C-:B------:R-:W-:Y:S01]  /*1dc0*/  @!P1 IMAD.IADD R49, R49, 0x1, -R4.reuse ;  /* 0x0000000131319824 */ /* 0x100fe200078e0a04 */
[C---:B------:R-:W-:Y:S01]  /*1dd0*/  ISETP.GT.U32.AND P1, PT, R4.reuse, R55, PT ;  /* 0x000000370400720c */ /* 0x040fe20003f24070 */
[----:B------:R-:W-:Y:S01]  /*1de0*/  @!P4 IMAD.IADD R53, R53, 0x1, -R4 ;  /* 0x000000013535c824 */ /* 0x000fe200078e0a04 */
[----:B------:R-:W-:Y:S01]  /*1df0*/  ISETP.GT.U32.AND P4, PT, R4, R61, PT ;  /* 0x0000003d0400720c */ /* 0x000fe20003f84070 */
[----:B------:R-:W-:Y:S01]  /*1e00*/  IMAD.HI.U32 R10, R8, R63, RZ ;  /* 0x0000003f080a7227 */ /* 0x000fe200078e00ff */
[----:B------:R-:W-:-:S03]  /*1e10*/  IABS R65, R16 ;  /* 0x0000001000417213 */ /* 0x000fc60000000000 */
[----:B------:R-:W-:Y:S01]  /*1e20*/  @!P3 IMAD.IADD R51, R51, 0x1, -R4 ;  /* 0x000000013333b824 */ /* 0x000fe200078e0a04 */
[----:B------:R-:W-:Y:S01]  /*1e30*/  ISETP.GT.U32.AND P3, PT, R4, R59, PT ;  /* 0x0000003b0400720c */ /* 0x000fe20003f64070 */
[----:B------:R-:W-:-:S04]  /*1e40*/  IMAD.HI.U32 R12, R8, R65, RZ ;  /* 0x00000041080c7227 */ /* 0x000fc800078e00ff */
[----:B------:R-:W-:Y:S01]  /*1e50*/  @!P1 IMAD.IADD R55, R55, 0x1, -R4 ;  /* 0x0000000137379824 */ /* 0x000fe200078e0a04 */
[C---:B------:R-:W-:Y:S01]  /*1e60*/  ISETP.GT.U32.AND P1, PT, R4.reuse, R51, PT ;  /* 0x000000330400720c */ /* 0x040fe20003f24070 */
[----:B------:R-:W-:Y:S02]  /*1e70*/  IMAD.MOV R12, RZ, RZ, -R12 ;  /* 0x000000ffff0c7224 */ /* 0x000fe400078e0a0c */
[----:B------:R-:W-:Y:S01]  /*1e80*/  @!P4 IMAD.IADD R61, R61, 0x1, -R4 ;  /* 0x000000013d3dc824 */ /* 0x000fe200078e0a04 */
[C---:B------:R-:W-:Y:S01]  /*1e90*/  ISETP.GT.U32.AND P4, PT, R4.reuse, R55, PT ;  /* 0x000000370400720c */ /* 0x040fe20003f84070 */
[----:B------:R-:W-:Y:S02]  /*1ea0*/  IMAD R65, R4, R12, R65 ;  /* 0x0000000c04417224 */ /* 0x000fe400078e0241 */
[----:B------:R-:W-:-:S04]  /*1eb0*/  IMAD.HI.U32 R12, R8, R71, RZ ;  /* 0x00000047080c7227 */ /* 0x000fc800078e00ff */
[----:B------:R-:W-:Y:S02]  /*1ec0*/  IMAD.MOV R10, RZ, RZ, -R10 ;  /* 0x000000ffff0a7224 */ /* 0x000fe400078e0a0a */
[----:B------:R-:W-:Y:S02]  /*1ed0*/  IMAD.MOV R12, RZ, RZ, -R12 ;  /* 0x000000ffff0c7224 */ /* 0x000fe400078e0a0c */
[C---:B------:R-:W-:Y:S02]  /*1ee0*/  IMAD R63, R4.reuse, R10, R63 ;  /* 0x0000000a043f7224 */ /* 0x040fe400078e023f */
[C---:B------:R-:W-:Y:S02]  /*1ef0*/  IMAD R71, R4.reuse, R12, R71 ;  /* 0x0000000c04477224 */ /* 0x040fe400078e0247 */
[--C-:B------:R-:W-:Y:S01]  /*1f00*/  @!P1 IMAD.IADD R51, R51, 0x1, -R4.reuse ;  /* 0x0000000133339824 */ /* 0x100fe200078e0a04 */
[C---:B------:R-:W-:Y:S01]  /*1f10*/  ISETP.GT.U32.AND P1, PT, R4.reuse, R63, PT ;  /* 0x0000003f0400720c */ /* 0x040fe20003f24070 */
[--C-:B------:R-:W-:Y:S01]  /*1f20*/  @!P3 IMAD.IADD R59, R59, 0x1, -R4.reuse ;  /* 0x000000013b3bb824 */ /* 0x100fe200078e0a04 */
[C---:B------:R-:W-:Y:S01]  /*1f30*/  ISETP.GT.U32.AND P3, PT, R4.reuse, R53, PT ;  /* 0x000000350400720c */ /* 0x040fe20003f64070 */
[----:B------:R-:W-:Y:S01]  /*1f40*/  @!P5 IMAD.MOV R47, RZ, RZ, -R47 ;  /* 0x000000ffff2fd224 */ /* 0x000fe200078e0a2f */
[C---:B------:R-:W-:Y:S01]  /*1f50*/  ISETP.GT.U32.AND P5, PT, R4.reuse, R61, PT ;  /* 0x0000003d0400720c */ /* 0x040fe20003fa4070 */
[----:B------:R-:W-:Y:S01]  /*1f60*/  @!P4 IMAD.IADD R55, R55, 0x1, -R4 ;  /* 0x000000013737c824 */ /* 0x000fe200078e0a04 */
[----:B------:R-:W-:Y:S01]  /*1f70*/  ISETP.GT.U32.AND P4, PT, R4, R71, PT ;  /* 0x000000470400720c */ /* 0x000fe20003f84070 */
[----:B------:R-:W-:-:S04]  /*1f80*/  IMAD.HI.U32 R10, R8, R67, RZ ;  /* 0x00000043080a7227 */ /* 0x000fc800078e00ff */
[----:B------:R-:W-:-:S04]  /*1f90*/  IMAD.HI.U32 R8, R8, R69, RZ ;  /* 0x0000004508087227 */ /* 0x000fc800078e00ff */
[----:B------:R-:W-:Y:S01]  /*1fa0*/  @!P2 IMAD.MOV R49, RZ, RZ, -R49 ;  /* 0x000000ffff31a224 */ /* 0x000fe200078e0a31 */
[C---:B------:R-:W-:Y:S01]  /*1fb0*/  ISETP.GT.U32.AND P2, PT, R4.reuse, R59, PT ;  /* 0x0000003b0400720c */ /* 0x040fe20003f44070 */
[----:B------:R-:W-:Y:S02]  /*1fc0*/  IMAD.MOV R10, RZ, RZ, -R10 ;  /* 0x000000ffff0a7224 */ /* 0x000fe400078e0a0a */
[----:B------:R-:W-:Y:S02]  /*1fd0*/  IMAD.MOV R8, RZ, RZ, -R8 ;  /* 0x000000ffff087224 */ /* 0x000fe400078e0a08 */
[C---:B------:R-:W-:Y:S02]  /*1fe0*/  IMAD R67, R4.reuse, R10, R67 ;  /* 0x0000000a04437224 */ /* 0x040fe400078e0243 */
[----:B------:R-:W-:Y:S02]  /*1ff0*/  IMAD R69, R4, R8, R69 ;  /* 0x0000000804457224 */ /* 0x000fe400078e0245 */
[--C-:B------:R-:W-:Y:S01]  /*2000*/  @!P1 IMAD.IADD R63, R63, 0x1, -R4.reuse ;  /* 0x000000013f3f9824 */ /* 0x100fe200078e0a04 */
[----:B------:R-:W-:Y:S01]  /*2010*/  ISETP.GE.AND P1, PT, R28, RZ, PT ;  /* 0x000000ff1c00720c */ /* 0x000fe20003f26270 */
[--C-:B------:R-:W-:Y:S01]  /*2020*/  @!P3 IMAD.IADD R53, R53, 0x1, -R4.reuse ;  /* 0x000000013535b824 */ /* 0x100fe200078e0a04 */
[C---:B------:R-:W-:Y:S01]  /*2030*/  ISETP.GT.U32.AND P3, PT, R4.reuse, R65, PT ;  /* 0x000000410400720c */ /* 0x040fe20003f64070 */
[--C-:B------:R-:W-:Y:S01]  /*2040*/  @!P5 IMAD.IADD R61, R61, 0x1, -R4.reuse ;  /* 0x000000013d3dd824 */ /* 0x100fe200078e0a04 */
[C---:B------:R-:W-:Y:S01]  /*2050*/  ISETP.GT.U32.AND P5, PT, R4.reuse, R67, PT ;  /* 0x000000430400720c */ /* 0x040fe20003fa4070 */
[--C-:B------:R-:W-:Y:S01]  /*2060*/  @!P4 IMAD.IADD R71, R71, 0x1, -R4.reuse ;  /* 0x000000014747c824 */ /* 0x100fe200078e0a04 */
[----:B------:R-:W-:Y:S01]  /*2070*/  ISETP.GT.U32.AND P4, PT, R4, R69, PT ;  /* 0x000000450400720c */ /* 0x000fe20003f84070 */
[----:B------:R-:W-:Y:S01]  /*2080*/  @!P2 IMAD.IADD R59, R59, 0x1, -R4 ;  /* 0x000000013b3ba824 */ /* 0x000fe200078e0a04 */
[----:B------:R-:W-:Y:S01]  /*2090*/  ISETP.GE.AND P2, PT, R26, RZ, PT ;  /* 0x000000ff1a00720c */ /* 0x000fe20003f46270 */
[----:B------:R-:W-:Y:S01]  /*20a0*/  @!P0 IMAD.MOV R51, RZ, RZ, -R51 ;  /* 0x000000ffff338224 */ /* 0x000fe200078e0a33 */
[----:B------:R-:W-:Y:S01]  /*20b0*/  ISETP.GE.AND P0, PT, R30, RZ, PT ;  /* 0x000000ff1e00720c */ /* 0x000fe20003f06270 */
[----:B------:R-:W-:-:S02]  /*20c0*/  IMAD.U32 R8, RZ, RZ, UR12 ;  /* 0x0000000cff087e24 */ /* 0x000fc4000f8e00ff */
[----:B------:R-:W-:Y:S01]  /*20d0*/  @!P1 IMAD.MOV R55, RZ, RZ, -R55 ;  /* 0x000000ffff379224 */ /* 0x000fe200078e0a37 */
[C---:B------:R-:W-:Y:S01]  /*20e0*/  ISETP.GT.U32.AND P1, PT, R4.reuse, R71, PT ;  /* 0x000000470400720c */ /* 0x040fe20003f24070 */
[--C-:B------:R-:W-:Y:S01]  /*20f0*/  @!P3 IMAD.IADD R65, R65, 0x1, -R4.reuse ;  /* 0x000000014141b824 */ /* 0x100fe200078e0a04 */
[----:B------:R-:W-:Y:S01]  /*2100*/  ISETP.GT.U32.AND P3, PT, R4, R63, PT ;  /* 0x0000003f0400720c */ /* 0x000fe20003f64070 */
[----:B------:R-:W-:Y:S01]  /*2110*/  @!P5 IMAD.IADD R67, R67, 0x1, -R4 ;  /* 0x000000014343d824 */ /* 0x000fe200078e0a04 */
[----:B------:R-:W-:Y:S01]  /*2120*/  SHF.R.U32.HI R8, RZ, 0x4, R8 ;  /* 0x00000004ff087819 */ /* 0x000fe20000011608 */
[--C-:B------:R-:W-:Y:S01]  /*2130*/  @!P4 IMAD.IADD R69, R69, 0x1, -R4.reuse ;  /* 0x000000014545c824 */ /* 0x100fe200078e0a04 */
[----:B------:R-:W-:Y:S01]  /*2140*/  ISETP.GE.AND P4, PT, R14, RZ, PT ;  /* 0x000000ff0e00720c */ /* 0x000fe20003f86270 */
[----:B------:R-:W-:Y:S01]  /*2150*/  @!P2 IMAD.MOV R53, RZ, RZ, -R53 ;  /* 0x000000ffff35a224 */ /* 0x000fe200078e0a35 */
[C---:B------:R-:W-:Y:S01]  /*2160*/  ISETP.GT.U32.AND P2, PT, R4.reuse, R65, PT ;  /* 0x000000410400720c */ /* 0x040fe20003f44070 */
[----:B------:R-:W-:Y:S01]  /*2170*/  @!P0 IMAD.MOV R59, RZ, RZ, -R59 ;  /* 0x000000ffff3b8224 */ /* 0x000fe200078e0a3b */
[C---:B------:R-:W-:Y:S01]  /*2180*/  ISETP.GT.U32.AND P5, PT, R4.reuse, R67, PT ;  /* 0x000000430400720c */ /* 0x040fe20003fa4070 */
[----:B------:R-:W-:Y:S01]  /*2190*/  IMAD.SHL.U32 R237, R231, 0x8, RZ ;  /* 0x00000008e7ed7824 */ /* 0x000fe200078e00ff */
[----:B------:R-:W-:Y:S01]  /*21a0*/  ISETP.GT.U32.AND P0, PT, R4, R69, PT ;  /* 0x000000450400720c */ /* 0x000fe20003f04070 */
[--C-:B------:R-:W-:Y:S01]  /*21b0*/  @!P1 IMAD.IADD R71, R71, 0x1, -R4.reuse ;  /* 0x0000000147479824 */ /* 0x100fe200078e0a04 */
[----:B------:R-:W-:Y:S01]  /*21c0*/  ISETP.GE.AND P1, PT, R16, RZ, PT ;  /* 0x000000ff1000720c */ /* 0x000fe20003f26270 */
[----:B------:R-:W-:Y:S01]  /*21d0*/  @!P3 IMAD.IADD R63, R63, 0x1, -R4 ;  /* 0x000000013f3fb824 */ /* 0x000fe200078e0a04 */
[----:B------:R-:W-:Y:S01]  /*21e0*/  SGXT.U32 R215, R8, 0xe ;  /* 0x0000000e08d7781a */ /* 0x000fe20000000000 */
[----:B------:R-:W-:Y:S01]  /*21f0*/  IMAD.MOV.U32 R8, RZ, RZ, RZ ;  /* 0x000000ffff087224 */ /* 0x000fe200078e00ff */
[----:B------:R-:W-:Y:S01]  /*2200*/  ISETP.GE.AND P3, PT, R32, RZ, PT ;  /* 0x000000ff2000720c */ /* 0x000fe20003f66270 */
[----:B------:R-:W-:-:S02]  /*2210*/  @!P4 IMAD.MOV R63, RZ, RZ, -R63 ;  /* 0x000000ffff3fc224 */ /* 0x000fc400078e0a3f */
[--C-:B------:R-:W-:Y:S01]  /*2220*/  @!P2 IMAD.IADD R65, R65, 0x1, -R4.reuse ;  /* 0x000000014141a824 */ /* 0x100fe200078e0a04 */
[----:B------:R-:W-:Y:S01]  /*2230*/  IADD3 R10, P2, R215, 0x80, RZ ;  /* 0x00000080d70a7810 */ /* 0x000fe20007f5e0ff */
[--C-:B------:R-:W-:Y:S01]  /*2240*/  @!P5 IMAD.IADD R67, R67, 0x1, -R4.reuse ;  /* 0x000000014343d824 */ /* 0x100fe200078e0a04 */
[----:B------:R-:W-:Y:S01]  /*2250*/  ISETP.GE.AND P5, PT, R18, RZ, PT ;  /* 0x000000ff1200720c */ /* 0x000fe20003fa6270 */
[----:B------:R-:W-:Y:S01]  /*2260*/  @!P0 IMAD.IADD R69, R69, 0x1, -R4 ;  /* 0x0000000145458824 */ /* 0x000fe200078e0a04 */
[----:B------:R-:W-:Y:S01]  /*2270*/  ISETP.NE.AND P0, PT, R57, RZ, PT ;  /* 0x000000ff3900720c */ /* 0x000fe20003f05270 */
[----:B------:R-:W-:Y:S01]  /*2280*/  @!P1 IMAD.MOV R65, RZ, RZ, -R65 ;  /* 0x000000ffff419224 */ /* 0x000fe200078e0a41 */
[----:B------:R-:W-:Y:S01]  /*2290*/  LOP3.LUT R4, RZ, R57, RZ, 0x33, !PT ;  /* 0x00000039ff047212 */ /* 0x000fe200078e33ff */
[----:B------:R-:W-:Y:S01]  /*22a0*/  @!P6 IMAD.MOV R71, RZ, RZ, -R71 ;  /* 0x000000ffff47e224 */ /* 0x000fe200078e0a47 */
[----:B------:R-:W-:Y:S01]  /*22b0*/  IADD3.X R8, R8, 0x40000040, RZ, P2, !PT ;  /* 0x4000004008087810 */ /* 0x000fe200017fe4ff */
[----:B------:R-:W-:Y:S01]  /*22c0*/  @!P3 IMAD.MOV R61, RZ, RZ, -R61 ;  /* 0x000000ffff3db224 */ /* 0x000fe200078e0a3d */
[----:B------:R-:W-:Y:S01]  /*22d0*/  ISETP.GE.AND P2, PT, R34, RZ, PT ;  /* 0x000000ff2200720c */ /* 0x000fe20003f46270 */
[C---:B------:R-:W-:Y:S01]  /*22e0*/  IMAD R236, R231.reuse, 0x7, RZ ;  /* 0x00000007e7ec7824 */ /* 0x040fe200078e02ff */
[C---:B------:R-:W-:Y:S01]  /*22f0*/  SEL R13, R4.reuse, R13, !P0 ;  /* 0x0000000d040d7207 */ /* 0x040fe20004000000 */
[----:B------:R-:W-:Y:S01]  /*2300*/  IMAD R235, R231, 0x6, RZ ;  /* 0x00000006e7eb7824 */ /* 0x000fe200078e02ff */
[C---:B------:R-:W-:Y:S01]  /*2310*/  SEL R7, R4.reuse, R7, !P0 ;  /* 0x0000000704077207 */ /* 0x040fe20004000000 */
[----:B------:R-:W-:Y:S01]  /*2320*/  @!P5 IMAD.MOV R67, RZ, RZ, -R67 ;  /* 0x000000ffff43d224 */ /* 0x000fe200078e0a43 */
[----:B------:R-:W-:Y:S01]  /*2330*/  LEA R148, P1, R5, UR16, 0x1 ;  /* 0x0000001005947c11 */ /* 0x000fe2000f8208ff */
[----:B------:R-:W-:Y:S01]  /*2340*/  IMAD R13, R13, UR4, RZ ;  /* 0x000000040d0d7c24 */ /* 0x000fe2000f8e02ff */
[C---:B------:R-:W-:Y:S01]  /*2350*/  SEL R9, R4.reuse, R9, !P0 ;  /* 0x0000000904097207 */ /* 0x040fe20004000000 */
[----:B------:R-:W-:Y:S01]  /*2360*/  IMAD R7, R7, UR4, RZ ;  /* 0x0000000407077c24 */ /* 0x000fe2000f8e02ff */
[C---:B------:R-:W-:Y:S01]  /*2370*/  SEL R11, R4.reuse, R11, !P0 ;  /* 0x0000000b040b7207 */ /* 0x040fe20004000000 */
[----:B------:R-:W-:Y:S01]  /*2380*/  IMAD R234, R231, 0x5, RZ ;  /* 0x00000005e7ea7824 */ /* 0x000fe200078e02ff */
[C---:B------:R-:W-:Y:S01]  /*2390*/  SEL R27, R4.reuse, R27, !P0 ;  /* 0x0000001b041b7207 */ /* 0x040fe20004000000 */
[----:B------:R-:W-:Y:S01]  /*23a0*/  IMAD R9, R9, UR4, RZ ;  /* 0x0000000409097c24 */ /* 0x000fe2000f8e02ff */
[----:B------:R-:W-:Y:S01]  /*23b0*/  LEA.HI.X.SX32 R149, R5, UR17, 0x1, P1 ;  /* 0x0000001105957c11 */ /* 0x000fe200088f0eff */
[----:B------:R-:W-:Y:S01]  /*23c0*/  ULDC.64 UR16, c[0x0][0x218] ;  /* 0x0000860000107ab9 */ /* 0x000fe20000000a00 */
[C---:B------:R-:W-:Y:S01]  /*23d0*/  SEL R15, R4.reuse, R15, !P0 ;  /* 0x0000000f040f7207 */ /* 0x040fe20004000000 */
[----:B------:R-:W-:Y:S01]  /*23e0*/  IMAD R11, R11, UR4, RZ ;  /* 0x000000040b0b7c24 */ /* 0x000fe2000f8e02ff */
[C---:B------:R-:W-:Y:S01]  /*23f0*/  SEL R17, R4.reuse, R17, !P0 ;  /* 0x0000001104117207 */ /* 0x040fe20004000000 */
[----:B------:R-:W-:Y:S01]  /*2400*/  IMAD R27, R27, UR4, RZ ;  /* 0x000000041b1b7c24 */ /* 0x000fe2000f8e02ff */
[C---:B------:R-:W-:Y:S01]  /*2410*/  SEL R19, R4.reuse, R19, !P0 ;  /* 0x0000001304137207 */ /* 0x040fe20004000000 */
[----:B------:R-:W-:Y:S01]  /*2420*/  @!P2 IMAD.MOV R69, RZ, RZ, -R69 ;  /* 0x000000ffff45a224 */ /* 0x000fe200078e0a45 */
[C---:B------:R-:W-:Y:S01]  /*2430*/  SEL R21, R4.reuse, R21, !P0 ;  /* 0x0000001504157207 */ /* 0x040fe20004000000 */
[----:B------:R-:W-:Y:S01]  /*2440*/  IMAD R15, R15, UR4, RZ ;  /* 0x000000040f0f7c24 */ /* 0x000fe2000f8e02ff */
[C---:B------:R-:W-:Y:S01]  /*2450*/  SEL R23, R4.reuse, R23, !P0 ;  /* 0x0000001704177207 */ /* 0x040fe20004000000 */
[----:B------:R-:W-:Y:S01]  /*2460*/  IMAD R17, R17, UR4, RZ ;  /* 0x0000000411117c24 */ /* 0x000fe2000f8e02ff */
[C---:B------:R-:W-:Y:S01]  /*2470*/  SEL R25, R4.reuse, R25, !P0 ;  /* 0x0000001904197207 */ /* 0x040fe20004000000 */
[----:B------:R-:W-:Y:S01]  /*2480*/  IMAD R19, R19, UR4, RZ ;  /* 0x0000000413137c24 */ /* 0x000fe2000f8e02ff */
[C---:B------:R-:W-:Y:S01]  /*2490*/  SEL R41, R4.reuse, R41, !P0 ;  /* 0x0000002904297207 */ /* 0x040fe20004000000 */
[----:B------:R-:W-:Y:S01]  /*24a0*/  IMAD R21, R21, UR4, RZ ;  /* 0x0000000415157c24 */ /* 0x000fe2000f8e02ff */
[----:B------:R-:W-:Y:S01]  /*24b0*/  LEA R205, P1, R13, UR16, 0x1 ;  /* 0x000000100dcd7c11 */ /* 0x000fe2000f8208ff */
[----:B------:R-:W-:Y:S01]  /*24c0*/  IMAD R23, R23, UR4, RZ ;  /* 0x0000000417177c24 */ /* 0x000fe2000f8e02ff */
[----:B------:R-:W-:Y:S01]  /*24d0*/  LEA R214, P4, R7, UR16, 0x1 ;  /* 0x0000001007d67c11 */ /* 0x000fe2000f8808ff */
[----:B------:R-:W-:Y:S01]  /*24e0*/  IMAD R25, R25, UR4, RZ ;  /* 0x0000000419197c24 */ /* 0x000fe2000f8e02ff */
[----:B------:R-:W-:Y:S01]  /*24f0*/  LEA.HI.X.SX32 R204, R13, UR17, 0x1, P1 ;  /* 0x000000110dcc7c11 */ /* 0x000fe200088f0eff */
[----:B------:R-:W-:Y:S01]  /*2500*/  IMAD R41, R41, UR4, RZ ;  /* 0x0000000429297c24 */ /* 0x000fe2000f8e02ff */
[C---:B------:R-:W-:Y:S01]  /*2510*/  SEL R29, R4.reuse, R29, !P0 ;  /* 0x0000001d041d7207 */ /* 0x040fe20004000000 */
[C---:B------:R-:W-:Y:S01]  /*2520*/  IMAD.SHL.U32 R233, R231.reuse, 0x4, RZ ;  /* 0x00000004e7e97824 */ /* 0x040fe200078e00ff */
[C---:B------:R-:W-:Y:S01]  /*2530*/  SEL R31, R4.reuse, R31, !P0 ;  /* 0x0000001f041f7207 */ /* 0x040fe20004000000 */
[----:B------:R-:W-:Y:S01]  /*2540*/  IMAD R232, R231, 0x3, RZ ;  /* 0x00000003e7e87824 */ /* 0x000fe200078e02ff */
        /* <DEDUP_REMOVED lines=8> */
[----:B------:R-:W-:Y:S01]  /*25d0*/  SEL R55, R4, R55, !P0 ;  /* 0x0000003704377207 */ /* 0x000fe20004000000 */
[----:B------:R-:W-:Y:S01]  /*25e0*/  IMAD R37, R37, UR4, RZ ;  /* 0x0000000425257c24 */ /* 0x000fe2000f8e02ff */
[----:B------:R-:W-:Y:S01]  /*25f0*/  LEA R211, P3, R9, UR16, 0x1 ;  /* 0x0000001009d37c11 */ /* 0x000fe2000f8608ff */
[----:B------:R-:W-:Y:S01]  /*2600*/  IMAD R39, R39, UR4, RZ ;  /* 0x0000000427277c24 */ /* 0x000fe2000f8e02ff */
[----:B------:R-:W-:Y:S01]  /*2610*/  LEA R209, P2, R11, UR16, 0x1 ;  /* 0x000000100bd17c11 */ /* 0x000fe2000f8408ff */
[----:B------:R-:W-:Y:S01]  /*2620*/  IMAD R55, R55, UR4, RZ ;  /* 0x0000000437377c24 */ /* 0x000fe2000f8e02ff */
[----:B------:R-:W-:-:S02]  /*2630*/  LEA.HI.X.SX32 R213, R7, UR17, 0x1, P4 ;  /* 0x0000001107d57c11 */ /* 0x000fc4000a0f0eff */
[----:B------:R-:W-:Y:S02]  /*2640*/  CS2R R56, SRZ ;  /* 0x0000000000387805 */ /* 0x000fe4000001ff00 */
[----:B------:R-:W-:Y:S01]  /*2650*/  LEA R171, P1, R27, UR16, 0x1 ;  /* 0x000000101bab7c11 */ /* 0x000fe2000f8208ff */
[----:B------:R-:W0:Y:S01]  /*2660*/  LDC R7, c[0x0][0x23c] ;  /* 0x00008f00ff077b82 */ /* 0x000e220000000800 */
[C---:B------:R-:W-:Y:S01]  /*2670*/  SEL R43, R4.reuse, R43, !P0 ;  /* 0x0000002b042b7207 */ /* 0x040fe20004000000 */
[----:B------:R-:W-:Y:S01]  /*2680*/  IMAD.SHL.U32 R231, R231, 0x2, RZ ;  /* 0x00000002e7e77824 */ /* 0x000fe200078e00ff */
[C---:B------:R-:W-:Y:S02]  /*2690*/  SEL R45, R4.reuse, R45, !P0 ;  /* 0x0000002d042d7207 */ /* 0x040fe40004000000 */
        /* <DEDUP_REMOVED lines=22> */
[----:B------:R-:W-:Y:S01]  /*2800*/  LEA.HI.X.SX32 R210, R9, UR17, 0x1, P3 ;  /* 0x0000001109d27c11 */ /* 0x000fe200098f0eff */
[----:B------:R-:W-:Y:S01]  /*2810*/  IMAD R69, R69, UR4, RZ ;  /* 0x0000000445457c24 */ /* 0x000fe2000f8e02ff */
[----:B------:R-:W-:Y:S01]  /*2820*/  LEA.HI.X.SX32 R208, R11, UR17, 0x1, P2 ;  /* 0x000000110bd07c11 */ /* 0x000fe200090f0eff */
[----:B------:R-:W-:Y:S01]  /*2830*/  IMAD R4, R4, UR4, RZ ;  /* 0x0000000404047c24 */ /* 0x000fe2000f8e02ff */
[----:B------:R-:W-:Y:S01]  /*2840*/  LEA.HI.X.SX32 R170, R27, UR17, 0x1, P1 ;  /* 0x000000111baa7c11 */ /* 0x000fe200088f0eff */
[----:B------:R-:W-:Y:S01]  /*2850*/  ULDC UR4, c[0x0][0x230] ;  /* 0x00008c0000047ab9 */ /* 0x000fe20000000800 */
[----:B------:R-:W-:-:S02]  /*2860*/  LEA R203, P0, R15, UR16, 0x1 ;  /* 0x000000100fcb7c11 */ /* 0x000fc4000f8008ff */
[----:B------:R-:W-:Y:S02]  /*2870*/  CS2R R70, SRZ ;  /* 0x0000000000467805 */ /* 0x000fe4000001ff00 */
[----:B------:R-:W-:Y:S02]  /*2880*/  LEA R200, P6, R17, UR16, 0x1 ;  /* 0x0000001011c87c11 */ /* 0x000fe4000f8c08ff */
[----:B------:R-:W-:Y:S02]  /*2890*/  CS2R R26, SRZ ;  /* 0x00000000001a7805 */ /* 0x000fe4000001ff00 */
[----:B------:R-:W-:Y:S01]  /*28a0*/  LEA R197, P5, R19, UR16, 0x1 ;  /* 0x0000001013c57c11 */ /* 0x000fe2000f8a08ff */
[----:B------:R-:W-:Y:S01]  /*28b0*/  IMAD.U32 R5, RZ, RZ, UR4 ;  /* 0x00000004ff057e24 */ /* 0x000fe2000f8e00ff */
[----:B------:R-:W-:Y:S01]  /*28c0*/  LEA R195, P4, R21, UR16, 0x1 ;  /* 0x0000001015c37c11 */ /* 0x000fe2000f8808ff */
[----:B0-----:R-:W-:Y:S01]  /*28d0*/  IMAD.SHL.U32 R206, R7, 0x40, RZ ;  /* 0x0000004007ce7824 */ /* 0x001fe200078e00ff */
[----:B------:R-:W-:-:S02]  /*28e0*/  LEA R175, P3, R23, UR16, 0x1 ;  /* 0x0000001017af7c11 */ /* 0x000fc4000f8608ff */
[----:B------:R-:W-:Y:S02]  /*28f0*/  LEA R173, P2, R25, UR16, 0x1 ;  /* 0x0000001019ad7c11 */ /* 0x000fe4000f8408ff */
[----:B------:R-:W-:Y:S02]  /*2900*/  LEA R194, P1, R41, UR16, 0x1 ;  /* 0x0000001029c27c11 */ /* 0x000fe4000f8208ff */
[----:B------:R-:W-:Y:S02]  /*2910*/  LEA.HI.X.SX32 R201, R15, UR17, 0x1, P0 ;  /* 0x000000110fc97c11 */ /* 0x000fe400080f0eff */
[----:B------:R-:W-:Y:S02]  /*2920*/  LEA.HI.X.SX32 R199, R17, UR17, 0x1, P6 ;  /* 0x0000001111c77c11 */ /* 0x000fe4000b0f0eff */
[----:B------:R-:W-:Y:S02]  /*2930*/  LEA.HI.X.SX32 R196, R19, UR17, 0x1, P5 ;  /* 0x0000001113c47c11 */ /* 0x000fe4000a8f0eff */
[----:B------:R-:W-:-:S02]  /*2940*/  LEA.HI.X.SX32 R176, R21, UR17, 0x1, P4 ;  /* 0x0000001115b07c11 */ /* 0x000fc4000a0f0eff */
[----:B------:R-:W-:Y:S02]  /*2950*/  LEA.HI.X.SX32 R174, R23, UR17, 0x1, P3 ;  /* 0x0000001117ae7c11 */ /* 0x000fe400098f0eff */
[----:B------:R-:W-:Y:S02]  /*2960*/  LEA.HI.X.SX32 R172, R25, UR17, 0x1, P2 ;  /* 0x0000001119ac7c11 */ /* 0x000fe400090f0eff */
[----:B------:R-:W-:Y:S02]  /*2970*/  CS2R R24, SRZ ;  /* 0x0000000000187805 */ /* 0x000fe4000001ff00 */
[----:B------:R-:W-:Y:S02]  /*2980*/  LEA.HI.X.SX32 R128, R41, UR17, 0x1, P1 ;  /* 0x0000001129807c11 */ /* 0x000fe400088f0eff */
[----:B------:R-:W-:Y:S02]  /*2990*/  CS2R R40, SRZ ;  /* 0x0000000000287805 */ /* 0x000fe4000001ff00 */
[----:B------:R-:W-:-:S02]  /*29a0*/  LEA R169, P0, R29, UR16, 0x1 ;  /* 0x000000101da97c11 */ /* 0x000fc4000f8008ff */
[----:B------:R-:W-:Y:S02]  /*29b0*/  LEA R167, P6, R31, UR16, 0x1 ;  /* 0x000000101fa77c11 */ /* 0x000fe4000f8c08ff */
[----:B------:R-:W-:Y:S02]  /*29c0*/  LEA R189, P5, R33, UR16, 0x1 ;  /* 0x0000001021bd7c11 */ /* 0x000fe4000f8a08ff */
[----:B------:R-:W-:Y:S02]  /*29d0*/  LEA R191, P4, R35, UR16, 0x1 ;  /* 0x0000001023bf7c11 */ /* 0x000fe4000f8808ff */
[----:B------:R-:W-:Y:S02]  /*29e0*/  LEA R193, P3, R37, UR16, 0x1 ;  /* 0x0000001025c17c11 */ /* 0x000fe4000f8608ff */
[----:B------:R-:W-:Y:S02]  /*29f0*/  LEA R158, P2, R39, UR16, 0x1 ;  /* 0x00000010279e7c11 */ /* 0x000fe4000f8408ff */
[----:B------:R-:W-:-:S02]  /*2a00*/  LEA R143, P1, R55, UR16, 0x1 ;  /* 0x00000010378f7c11 */ /* 0x000fc4000f8208ff */
[----:B------:R-:W-:Y:S02]  /*2a10*/  LEA.HI.X.SX32 R168, R29, UR17, 0x1, P0 ;  /* 0x000000111da87c11 */ /* 0x000fe400080f0eff */
[----:B------:R-:W-:Y:S02]  /*2a20*/  CS2R R28, SRZ ;  /* 0x00000000001c7805 */ /* 0x000fe4000001ff00 */
[----:B------:R-:W-:Y:S02]  /*2a30*/  LEA.HI.X.SX32 R166, R31, UR17, 0x1, P6 ;  /* 0x000000111fa67c11 */ /* 0x000fe4000b0f0eff */
[----:B------:R-:W-:Y:S02]  /*2a40*/  CS2R R30, SRZ ;  /* 0x00000000001e7805 */ /* 0x000fe4000001ff00 */
[----:B------:R-:W-:Y:S02]  /*2a50*/  LEA.HI.X.SX32 R164, R33, UR17, 0x1, P5 ;  /* 0x0000001121a47c11 */ /* 0x000fe4000a8f0eff */
[----:B------:R-:W-:-:S02]  /*2a60*/  CS2R R32, SRZ ;  /* 0x0000000000207805 */ /* 0x000fc4000001ff00 */
        /* <DEDUP_REMOVED lines=8> */
[----:B------:R-:W-:Y:S02]  /*2af0*/  R2UR UR8, R10 ;  /* 0x000000000a0872ca */ /* 0x000fe400000e0000 */
[----:B------:R-:W-:Y:S02]  /*2b00*/  R2UR UR9, R8 ;  /* 0x00000000080972ca */ /* 0x000fe400000e0000 */
[----:B------:R-:W-:Y:S02]  /*2b10*/  LEA R133, P0, R43, UR16, 0x1 ;  /* 0x000000102b857c11 */ /* 0x000fe4000f8008ff */
[----:B------:R-:W-:-:S02]  /*2b20*/  LEA R125, P6, R45, UR16, 0x1 ;  /* 0x000000102d7d7c11 */ /* 0x000fc4000f8c08ff */
[----:B------:R-:W-:Y:S02]  /*2b30*/  LEA R135, P5, R47, UR16, 0x1 ;  /* 0x000000102f877c11 */ /* 0x000fe4000f8a08ff */
[----:B------:R-:W-:Y:S02]  /*2b40*/  LEA R137, P4, R49, UR16, 0x1 ;  /* 0x0000001031897c11 */ /* 0x000fe4000f8808ff */
[----:B------:R-:W-:Y:S02]  /*2b50*/  LEA R141, P3, R51, UR16, 0x1 ;  /* 0x00000010338d7c11 */ /* 0x000fe4000f8608ff */
[----:B------:R-:W-:Y:S01]  /*2b60*/  LEA R130, P2, R53, UR16, 0x1 ;  /* 0x0000001035827c11 */ /* 0x000fe2000f8408ff */
[----:B------:R-:W-:Y:S01]  /*2b70*/  UIADD3.64 UR20, UR8, 0x100, URZ ;  /* 0x0000010008147897 */ /* 0x000fe2000fffe03f */
[----:B------:R-:W-:Y:S01]  /*2b80*/  LEA R154, P1, R4, UR16, 0x1 ;  /* 0x00000010049a7c11 */ /* 0x000fe2000f8208ff */
[----:B------:R-:W-:Y:S01]  /*2b90*/  UIADD3.64 UR24, UR8, 0x180, URZ ;  /* 0x0000018008187897 */ /* 0x000fe2000fffe03f */
[----:B------:R-:W-:-:S02]  /*2ba0*/  LEA.HI.X.SX32 R132, R43, UR17, 0x1, P0 ;  /* 0x000000112b847c11 */ /* 0x000fc400080f0eff */
[----:B------:R-:W-:Y:S02]  /*2bb0*/  CS2R R42, SRZ ;  /* 0x00000000002a7805 */ /* 0x000fe4000001ff00 */
[----:B------:R-:W-:Y:S02]  /*2bc0*/  LEA.HI.X.SX32 R124, R45, UR17, 0x1, P6 ;  /* 0x000000112d7c7c11 */ /* 0x000fe4000b0f0eff */
[----:B------:R-:W-:Y:S02]  /*2bd0*/  CS2R R44, SRZ ;  /* 0x00000000002c7805 */ /* 0x000fe4000001ff00 */
[----:B------:R-:W-:Y:S02]  /*2be0*/  LEA.HI.X.SX32 R134, R47, UR17, 0x1, P5 ;  /* 0x000000112f867c11 */ /* 0x000fe4000a8f0eff */
[----:B------:R-:W-:Y:S02]  /*2bf0*/  CS2R R46, SRZ ;  /* 0x00000000002e7805 */ /* 0x000fe4000001ff00 */
[----:B------:R-:W-:-:S02]  /*2c00*/  LEA.HI.X.SX32 R136, R49, UR17, 0x1, P4 ;  /* 0x0000001131887c11 */ /* 0x000fc4000a0f0eff */
[----:B------:R-:W-:Y:S02]  /*2c10*/  CS2R R48, SRZ ;  /* 0x0000000000307805 */ /* 0x000fe4000001ff00 */
[----:B------:R-:W-:Y:S02]  /*2c20*/  LEA.HI.X.SX32 R140, R51, UR17, 0x1, P3 ;  /* 0x00000011338c7c11 */ /* 0x000fe400098f0eff */
[----:B------:R-:W-:Y:S02]  /*2c30*/  CS2R R50, SRZ ;  /* 0x0000000000327805 */ /* 0x000fe4000001ff00 */
[----:B------:R-:W-:Y:S02]  /*2c40*/  LEA.HI.X.SX32 R131, R53, UR17, 0x1, P2 ;  /* 0x0000001135837c11 */ /* 0x000fe400090f0eff */
[----:B------:R-:W-:Y:S02]  /*2c50*/  CS2R R52, SRZ ;  /* 0x0000000000347805 */ /* 0x000fe4000001ff00 */
[----:B------:R-:W-:Y:S01]  /*2c60*/  LEA.HI.X.SX32 R155, R4, UR17, 0x1, P1 ;  /* 0x00000011049b7c11 */ /* 0x000fe200088f0eff */
[----:B------:R-:W-:Y:S01]  /*2c70*/  UIADD3.64 UR28, UR8, 0x200, URZ ;  /* 0x00000200081c7897 */ /* 0x000fe2000fffe03f */
[----:B------:R-:W-:Y:S01]  /*2c80*/  LEA R145, P0, R59, UR16, 0x1 ;  /* 0x000000103b917c11 */ /* 0x000fe2000f8008ff */
[----:B------:R-:W-:Y:S01]  /*2c90*/  UIADD3.64 UR32, UR8, 0x280, URZ ;  /* 0x0000028008207897 */ /* 0x000fe2000fffe03f */
[----:B------:R-:W-:Y:S01]  /*2ca0*/  LEA R146, P6, R61, UR16, 0x1 ;  /* 0x000000103d927c11 */ /* 0x000fe2000f8c08ff */
[----:B------:R-:W-:Y:S01]  /*2cb0*/  UIADD3.64 UR36, UR8, 0x300, URZ ;  /* 0x0000030008247897 */ /* 0x000fe2000fffe03f */
[----:B------:R-:W-:-:S02]  /*2cc0*/  LEA R138, P5, R63, UR16, 0x1 ;  /* 0x000000103f8a7c11 */ /* 0x000fc4000f8a08ff */
[----:B------:R-:W-:Y:S02]  /*2cd0*/  LEA R150, P4, R65, UR16, 0x1 ;  /* 0x0000001041967c11 */ /* 0x000fe4000f8808ff */
[----:B------:R-:W-:Y:S02]  /*2ce0*/  LEA R152, P3, R67, UR16, 0x1 ;  /* 0x0000001043987c11 */ /* 0x000fe4000f8608ff */
[----:B------:R-:W-:Y:S02]  /*2cf0*/  LEA R156, P2, R69, UR16, 0x1 ;  /* 0x00000010459c7c11 */ /* 0x000fe4000f8408ff */
[----:B------:R-:W-:Y:S02]  /*2d00*/  LOP3.LUT R4, R88, 0x3f, RZ, 0xc0, !PT ;  /* 0x0000003f58047812 */ /* 0x000fe400078ec0ff */
        /* <DEDUP_REMOVED lines=11> */
[----:B------:R-:W-:Y:S01]  /*2dc0*/  CS2R R68, SRZ ;  /* 0x0000000000447805 */ /* 0x000fe2000001ff00 */
[----:B------:R-:W-:Y:S01]  /*2dd0*/  IMAD R198, R4, R7, RZ ;  /* 0x0000000704c67224 */ /* 0x000fe200078e02ff */
[----:B------:R-:W-:-:S12]  /*2de0*/  UIADD3.64 UR16, UR8, 0x80, URZ ;  /* 0x0000008008107897 */ /* 0x000fd8000fffe03f */
.L_x_1:
[----:B------:R-:W-:Y:S01]  /*2df0*/  ISETP.GT.AND P0, PT, R5, 0x2, PT ;  /* 0x000000020500780c */ /* 0x000fe20003f04270 */
[----:B------:R-:W-:Y:S01]  /*2e00*/  IMAD.WIDE R8, R231, 0x2, R148 ;  /* 0x00000002e7087825 */ /* 0x000fe200078e0294 */
[----:B------:R-:W-:Y:S01]  /*2e10*/  PRMT R181, RZ, 0x7610, R181 ;  /* 0x00007610ffb57816 */ /* 0x000fe200000000b5 */
[----:B------:R-:W0:Y:S01]  /*2e20*/  LDC R22, c[0x0][0x238] ;  /* 0x00008e00ff167b82 */ /* 0x000e220000000800 */
[C---:B------:R-:W-:Y:S02]  /*2e30*/  ISETP.GT.AND P3, PT, R5.reuse, 0x5, PT ;  /* 0x000000050500780c */ /* 0x040fe40003f64270 */
[C---:B------:R-:W-:Y:S01]  /*2e40*/  ISETP.GT.AND P2, PT, R5.reuse, 0x4, PT ;  /* 0x000000040500780c */ /* 0x040fe20003f44270 */
[----:B------:R-:W-:Y:S01]  /*2e50*/  IMAD.WIDE R14, R234, 0x2, R148 ;  /* 0x00000002ea0e7825 */ /* 0x000fe200078e0294 */
[----:B------:R-:W-:Y:S02]  /*2e60*/  PRMT R7, RZ, 0x7610, R7 ;  /* 0x00007610ff077816 */ /* 0x000fe40000000007 */
[----:B------:R-:W-:Y:S01]  /*2e70*/  ISETP.GT.AND P1, PT, R5, 0x3, PT ;  /* 0x000000030500780c */ /* 0x000fe20003f24270 */
[----:B------:R-:W-:Y:S01]  /*2e80*/  IMAD.WIDE R12, R233, 0x2, R148 ;  /* 0x00000002e90c7825 */ /* 0x000fe200078e0294 */
[----:B------:R-:W-:Y:S01]  /*2e90*/  PRMT R192, RZ, 0x7610, R192 ;  /* 0x00007610ffc07816 */ /* 0x000fe200000000c0 */
[----:B------:R1:W2:Y:S01]  /*2ea0*/  @P0 LDG.E.U16 R181, desc[UR14][R8.64] ;  /* 0x0000000e08b50981 */ /* 0x0002a2000c1e1500 */
[----:B------:R-:W-:Y:S01]  /*2eb0*/  ISETP.GT.AND P0, PT, R5, 0x6, PT ;  /* 0x000000060500780c */ /* 0x000fe20003f04270 */
[----:B------:R-:W-:Y:S01]  /*2ec0*/  IMAD.WIDE R10, R232, 0x2, R148 ;  /* 0x00000002e80a7825 */ /* 0x000fe200078e0294 */
[----:B------:R-:W-:Y:S01]  /*2ed0*/  PRMT R188, RZ, 0x7610, R188 ;  /* 0x00007610ffbc7816 */ /* 0x000fe200000000bc */
[----:B------:R-:W3:Y:S02]  /*2ee0*/  LDC R91, c[0x0][0x238] ;  /* 0x00008e00ff5b7b82 */ /* 0x000ee40000000800 */
[----:B------:R4:W5:Y:S01]  /*2ef0*/  @P2 LDG.E.U16 R7, desc[UR14][R12.64] ;  /* 0x0000000e0c072981 */ /* 0x000962000c1e1500 */
[----:B-1----:R-:W-:-:S03]  /*2f00*/  PRMT R8, RZ, 0x7610, R8 ;  /* 0x00007610ff087816 */ /* 0x002fc60000000008 */
[----:B------:R-:W5:Y:S01]  /*2f10*/  @P1 LDG.E.U16 R188, desc[UR14][R10.64] ;  /* 0x0000000e0abc1981 */ /* 0x000f62000c1e1500 */
[----:B------:R-:W-:Y:S01]  /*2f20*/  PRMT R9, RZ, 0x7610, R9 ;  /* 0x00007610ff097816 */ /* 0x000fe20000000009 */
[----:B------:R-:W-:Y:S01]  /*2f30*/  IMAD.WIDE R18, R243, 0x2, R148 ;  /* 0x00000002f3127825 */ /* 0x000fe200078e0294 */
[----:B------:R-:W-:Y:S01]  /*2f40*/  PRMT R118, RZ, 0x7610, R118 ;  /* 0x00007610ff767816 */ /* 0x000fe20000000076 */
[----:B------:R-:W1:Y:S01]  /*2f50*/  LDC R90, c[0x0][0x238] ;  /* 0x00008e00ff5a7b82 */ /* 0x000e620000000800 */
[----:B------:R-:W5:Y:S01]  /*2f60*/  @P3 LDG.E.U16 R8, desc[UR14][R14.64] ;  /* 0x0000000e0e083981 */ /* 0x000f62000c1e1500 */
[----:B------:R-:W-:Y:S01]  /*2f70*/  ISETP.GT.AND P3, PT, R5, 0x9, PT ;  /* 0x000000090500780c */ /* 0x000fe20003f64270 */
[----:B----4-:R-:W-:-:S05]  /*2f80*/  IMAD.WIDE R12, R235, 0x2, R148 ;  /* 0x00000002eb0c7825 */ /* 0x010fca00078e0294 */
[----:B------:R4:W5:Y:S01]  /*2f90*/  @P0 LDG.E.U16 R9, desc[UR14][R12.64] ;  /* 0x0000000e0c090981 */ /* 0x000962000c1e1500 */
[--C-:B------:R-:W-:Y:S01]  /*2fa0*/  IMAD.WIDE R16, R237, 0x2, R148.reuse ;  /* 0x00000002ed107825 */ /* 0x100fe200078e0294 */
[----:B------:R-:W-:Y:S01]  /*2fb0*/  ISETP.GT.AND P4, PT, R5, 0xb, PT ;  /* 0x0000000b0500780c */ /* 0x000fe20003f84270 */
[----:B------:R-:W1:Y:S02]  /*2fc0*/  LDC R94, c[0x0][0x238] ;  /* 0x00008e00ff5e7b82 */ /* 0x000e640000000800 */
[----:B----4-:R-:W-:Y:S01]  /*2fd0*/  IMAD.WIDE R12, R238, 0x2, R148 ;  /* 0x00000002ee0c7825 */ /* 0x010fe200078e0294 */
[----:B------:R-:W-:-:S05]  /*2fe0*/  PRMT R161, RZ, 0x7610, R161 ;  /* 0x00007610ffa17816 */ /* 0x000fca00000000a1 */
[----:B------:R-:W4:Y:S01]  /*2ff0*/  LDC R92, c[0x0][0x238] ;  /* 0x00008e00ff5c7b82 */ /* 0x000f220000000800 */
[----:B------:R0:W2:Y:S01]  /*3000*/  @P3 LDG.E.U16 R192, desc[UR14][R12.64] ;  /* 0x0000000e0cc03981 */ /* 0x0000a2000c1e1500 */
[C---:B------:R-:W-:Y:S02]  /*3010*/  ISETP.GT.AND P3, PT, R5.reuse, 0xe, PT ;  /* 0x0000000e0500780c */ /* 0x040fe40003f64270 */
[C---:B------:R-:W-:Y:S02]  /*3020*/  ISETP.GT.AND P2, PT, R5.reuse, 0x8, PT ;  /* 0x000000080500780c */ /* 0x040fe40003f44270 */
[----:B------:R-:W-:Y:S02]  /*3030*/  ISETP.GT.AND P1, PT, R5, 0x7, PT ;  /* 0x000000070500780c */ /* 0x000fe40003f24270 */
[----:B------:R-:W-:Y:S02]  /*3040*/  PRMT R190, RZ, 0x7610, R190 ;  /* 0x00007610ffbe7816 */ /* 0x000fe400000000be */
[----:B------:R-:W-:-:S02]  /*3050*/  PRMT R179, RZ, 0x7610, R179 ;  /* 0x00007610ffb37816 */ /* 0x000fc400000000b3 */
[----:B------:R-:W-:Y:S02]  /*3060*/  PRMT R120, RZ, 0x7610, R120 ;  /* 0x00007610ff787816 */ /* 0x000fe40000000078 */
[----:B------:R-:W-:Y:S01]  /*3070*/  PRMT R121, RZ, 0x7610, R121 ;  /* 0x00007610ff797816 */ /* 0x000fe20000000079 */
[----:B------:R-:W-:Y:S01]  /*3080*/  IMAD.WIDE R88, R250, 0x2, R148 ;  /* 0x00000002fa587825 */ /* 0x000fe200078e0294 */
[----:B0-----:R-:W-:Y:S01]  /*3090*/  PRMT R13, RZ, 0x7610, R13 ;  /* 0x00007610ff0d7816 */ /* 0x001fe2000000000d */
[----:B------:R-:W5:Y:S01]  /*30a0*/  @P2 LDG.E.U16 R118, desc[UR14][R16.64] ;  /* 0x0000000e10762981 */ /* 0x000f62000c1e1500 */
[----:B------:R-:W-:Y:S02]  /*30b0*/  PRMT R10, RZ, 0x7610, R10 ;  /* 0x00007610ff0a7816 */ /* 0x000fe4000000000a */
[----:B------:R-:W-:Y:S01]  /*30c0*/  PRMT R119, RZ, 0x7610, R119 ;  /* 0x00007610ff777816 */ /* 0x000fe20000000077 */
[--C-:B------:R-:W-:Y:S01]  /*30d0*/  IMAD.WIDE R20, R247, 0x2, R148.reuse ;  /* 0x00000002f7147825 */ /* 0x100fe200078e0294 */
[----:B------:R0:W2:Y:S01]  /*30e0*/  @P3 LDG.E.U16 R13, desc[UR14][R18.64] ;  /* 0x0000000e120d3981 */ /* 0x0000a2000c1e1500 */
[C---:B------:R-:W-:Y:S01]  /*30f0*/  ISETP.GT.AND P3, PT, R5.reuse, 0x11, PT ;  /* 0x000000110500780c */ /* 0x040fe20003f64270 */
[----:B------:R-:W4:Y:S01]  /*3100*/  LDC R95, c[0x0][0x238] ;  /* 0x00008e00ff5f7b82 */ /* 0x000f220000000800 */
[----:B------:R-:W-:Y:S01]  /*3110*/  IMAD.WIDE R14, R236, 0x2, R148 ;  /* 0x00000002ec0e7825 */ /* 0x000fe200078e0294 */
[----:B------:R-:W-:-:S02]  /*3120*/  ISETP.GT.AND P0, PT, R5, 0xa, PT ;  /* 0x0000000a0500780c */ /* 0x000fc40003f04270 */
[C---:B------:R-:W-:Y:S02]  /*3130*/  ISETP.GT.AND P2, PT, R5.reuse, 0xd, PT ;  /* 0x0000000d0500780c */ /* 0x040fe40003f44270 */
[----:B------:R3:W2:Y:S01]  /*3140*/  @P1 LDG.E.U16 R10, desc[UR14][R14.64] ;  /* 0x0000000e0e0a1981 */ /* 0x0006a2000c1e1500 */
[----:B------:R-:W-:Y:S01]  /*3150*/  ISETP.GT.AND P1, PT, R5, 0xc, PT ;  /* 0x0000000c0500780c */ /* 0x000fe20003f24270 */
[----:B0-----:R-:W-:Y:S01]  /*3160*/  IMAD.WIDE R18, R246, 0x2, R148 ;  /* 0x00000002f6127825 */ /* 0x001fe200078e0294 */
[----:B------:R-:W-:Y:S01]  /*3170*/  PRMT R123, RZ, 0x7610, R123 ;  /* 0x00007610ff7b7816 */ /* 0x000fe2000000007b */
[----:B------:R-:W0:Y:S02]  /*3180*/  LDC R98, c[0x0][0x238] ;  /* 0x00008e00ff627b82 */ /* 0x000e240000000800 */
[--C-:B------:R-:W-:Y:S01]  /*3190*/  IMAD.WIDE R16, R240, 0x2, R148.reuse ;  /* 0x00000002f0107825 */ /* 0x100fe200078e0294 */
[----:B------:R-:W2:Y:S03]  /*31a0*/  @P3 LDG.E.U16 R161, desc[UR14][R18.64] ;  /* 0x0000000e12a13981 */ /* 0x000ea6000c1e1500 */
[----:B---3--:R-:W-:Y:S01]  /*31b0*/  IMAD.WIDE R14, R239, 0x2, R148 ;  /* 0x00000002ef0e7825 */ /* 0x008fe200078e0294 */
[C---:B------:R-:W-:Y:S01]  /*31c0*/  ISETP.GT.AND P3, PT, R5.reuse, 0x18, PT ;  /* 0x000000180500780c */ /* 0x040fe20003f64270 */
[----:B------:R3:W2:Y:S01]  /*31d0*/  @P4 LDG.E.U16 R190, desc[UR14][R16.64] ;  /* 0x0000000e10be4981 */ /* 0x0006a2000c1e1500 */
[----:B------:R-:W-:Y:S01]  /*31e0*/  PRMT R12, RZ, 0x7610, R12 ;  /* 0x00007610ff0c7816 */ /* 0x000fe2000000000c */
[----:B------:R-:W0:Y:S01]  /*31f0*/  LDC R100, c[0x0][0x238] ;  /* 0x00008e00ff647b82 */ /* 0x000e220000000800 */
[----:B------:R-:W-:Y:S01]  /*3200*/  ISETP.GT.AND P4, PT, R5, 0xf, PT ;  /* 0x0000000f0500780c */ /* 0x000fe20003f84270 */
[----:B------:R1:W2:Y:S01]  /*3210*/  @P0 LDG.E.U16 R179, desc[UR14][R14.64] ;  /* 0x0000000e0eb30981 */ /* 0x0002a2000c1e1500 */
[----:B------:R-:W-:Y:S01]  /*3220*/  PRMT R11, RZ, 0x7610, R11 ;  /* 0x00007610ff0b7816 */ /* 0x000fe2000000000b */
[----:B------:R-:W-:-:S02]  /*3230*/  IMAD R22, R22, 0x18, RZ ;  /* 0x0000001816167824 */ /* 0x000fc400078e02ff */
[----:B---3--:R-:W-:Y:S01]  /*3240*/  IMAD.WIDE R16, R242, 0x2, R148 ;  /* 0x00000002f2107825 */ /* 0x008fe200078e0294 */
[----:B------:R-:W-:Y:S01]  /*3250*/  PRMT R122, RZ, 0x7610, R122 ;  /* 0x00007610ff7a7816 */ /* 0x000fe2000000007a */
[----:B------:R-:W3:Y:S02]  /*3260*/  LDC R96, c[0x0][0x238] ;  /* 0x00008e00ff607b82 */ /* 0x000ee40000000800 */
[--C-:B-1----:R-:W-:Y:S01]  /*3270*/  IMAD.WIDE R14, R241, 0x2, R148.reuse ;  /* 0x00000002f10e7825 */ /* 0x102fe200078e0294 */
[----:B------:R1:W2:Y:S01]  /*3280*/  @P2 LDG.E.U16 R12, desc[UR14][R16.64] ;  /* 0x0000000e100c2981 */ /* 0x0002a2000c1e1500 */
[----:B------:R-:W-:Y:S02]  /*3290*/  ISETP.GT.AND P2, PT, R5, 0x10, PT ;  /* 0x000000100500780c */ /* 0x000fe40003f44270 */
[----:B------:R-:W-:Y:S01]  /*32a0*/  IMAD.WIDE R22, R22, 0x2, R148 ;  /* 0x0000000216167825 */ /* 0x000fe200078e0294 */
[----:B------:R4:W2:Y:S01]  /*32b0*/  @P1 LDG.E.U16 R11, desc[UR14][R14.64] ;  /* 0x0000000e0e0b1981 */ /* 0x0008a2000c1e1500 */
[----:B------:R-:W-:Y:S01]  /*32c0*/  PRMT R177, RZ, 0x7610, R177 ;  /* 0x00007610ffb17816 */ /* 0x000fe200000000b1 */
[----:B------:R-:W3:Y:S01]  /*32d0*/  LDC R99, c[0x0][0x238] ;  /* 0x00008e00ff637b82 */ /* 0x000ee20000000800 */
[----:B------:R-:W-:Y:S01]  /*32e0*/  IMAD.SHL.U32 R91, R91, 0x20, RZ ;  /* 0x000000205b5b7824 */ /* 0x000fe200078e00ff */
[----:B------:R4:W2:Y:S01]  /*32f0*/  @P3 LDG.E.U16 R120, desc[UR14][R22.64] ;  /* 0x0000000e16783981 */ /* 0x0008a2000c1e1500 */
[----:B-1----:R-:W-:Y:S01]  /*3300*/  IMAD.WIDE R16, R244, 0x2, R148 ;  /* 0x00000002f4107825 */ /* 0x002fe200078e0294 */
[----:B----4-:R-:W-:-:S04]  /*3310*/  PRMT R14, RZ, 0x7610, R14 ;  /* 0x00007610ff0e7816 */ /* 0x010fc8000000000e */
[----:B------:R-:W1:Y:S01]  /*3320*/  LDC R101, c[0x0][0x238] ;  /* 0x00008e00ff657b82 */ /* 0x000e620000000800 */
[----:B------:R-:W-:Y:S01]  /*3330*/  ISETP.GT.AND P1, PT, R5, 0x13, PT ;  /* 0x000000130500780c */ /* 0x000fe20003f24270 */
[--C-:B------:R-:W-:Y:S01]  /*3340*/  IMAD.WIDE R22, R91, 0x2, R148.reuse ;  /* 0x000000025b167825 */ /* 0x100fe200078e0294 */
[----:B------:R4:W2:Y:S05]  /*3350*/  @P4 LDG.E.U16 R14, desc[UR14][R16.64] ;  /* 0x0000000e100e4981 */ /* 0x0008aa000c1e1500 */
[----:B------:R-:W0:Y:S01]  /*3360*/  LDC R91, c[0x0][0x238] ;  /* 0x00008e00ff5b7b82 */ /* 0x000e220000000800 */
[----:B----4-:R-:W-:Y:S01]  /*3370*/  IMAD.WIDE R16, R245, 0x2, R148 ;  /* 0x00000002f5107825 */ /* 0x010fe200078e0294 */
[----:B------:R-:W-:-:S06]  /*3380*/  PRMT R15, RZ, 0x7610, R15 ;  /* 0x00007610ff0f7816 */ /* 0x000fcc000000000f */
[----:B------:R-:W4:Y:S01]  /*3390*/  LDC R102, c[0x0][0x238] ;  /* 0x00008e00ff667b82 */ /* 0x000f220000000800 */
[----:B------:R3:W2:Y:S01]  /*33a0*/  @P2 LDG.E.U16 R121, desc[UR14][R16.64] ;  /* 0x0000000e10792981 */ /* 0x0006a2000c1e1500 */
[C---:B------:R-:W-:Y:S01]  /*33b0*/  ISETP.GT.AND P2, PT, R5.reuse, 0x15, PT ;  /* 0x000000150500780c */ /* 0x040fe20003f44270 */
[----:B------:R-:W-:Y:S01]  /*33c0*/  IMAD.WIDE R18, R248, 0x2, R148 ;  /* 0x00000002f8127825 */ /* 0x000fe200078e0294 */
[----:B------:R-:W-:Y:S02]  /*33d0*/  PRMT R127, RZ, 0x7610, R127 ;  /* 0x00007610ff7f7816 */ /* 0x000fe4000000007f */
[----:B------:R-:W-:Y:S02]  /*33e0*/  PRMT R126, RZ, 0x7610, R126 ;  /* 0x00007610ff7e7816 */ /* 0x000fe4000000007e */
[----:B------:R-:W5:Y:S01]  /*33f0*/  LDC R104, c[0x0][0x238] ;  /* 0x00008e00ff687b82 */ /* 0x000f620000000800 */
[----:B------:R-:W2:Y:S01]  /*3400*/  @P1 LDG.E.U16 R15, desc[UR14][R18.64] ;  /* 0x0000000e120f1981 */ /* 0x000ea2000c1e1500 */
[----:B------:R-:W-:-:S02]  /*3410*/  ISETP.GT.AND P1, PT, R5, 0x20, PT ;  /* 0x000000200500780c */ /* 0x000fc40003f24270 */
[----:B---3--:R-:W-:Y:S01]  /*3420*/  PRMT R17, RZ, 0x7610, R17 ;  /* 0x00007610ff117816 */ /* 0x008fe20000000011 */
[----:B------:R-:W-:Y:S01]  /*3430*/  IMAD R90, R90, 0x28, RZ ;  /* 0x000000285a5a7824 */ /* 0x000fe200078e02ff */
[----:B------:R-:W-:Y:S02]  /*3440*/  ISETP.GT.AND P0, PT, R5, RZ, PT ;  /* 0x000000ff0500720c */ /* 0x000fe40003f04270 */
[----:B------:R-:W-:Y:S01]  /*3450*/  PRMT R163, RZ, 0x7610, R163 ;  /* 0x00007610ffa37816 */ /* 0x000fe200000000a3 */
[----:B------:R-:W3:Y:S01]  /*3460*/  LDC R106, c[0x0][0x238] ;  /* 0x00008e00ff6a7b82 */ /* 0x000ee20000000800 */
[----:B------:R1:W2:Y:S01]  /*3470*/  @P2 LDG.E.U16 R17, desc[UR14][R88.64] ;  /* 0x0000000e58112981 */ /* 0x0002a2000c1e1500 */
[----:B0-----:R-:W-:Y:S01]  /*3480*/  IMAD R91, R91, 0x19, RZ ;  /* 0x000000195b5b7824 */ /* 0x001fe200078e02ff */
[----:B------:R-:W-:-:S03]  /*3490*/  ISETP.GT.AND P3, PT, R5, 0x28, PT ;  /* 0x000000280500780c */ /* 0x000fc60003f64270 */
[----:B------:R0:W2:Y:S01]  /*34a0*/  @P1 LDG.E.U16 R123, desc[UR14][R22.64] ;  /* 0x0000000e167b1981 */ /* 0x0000a2000c1e1500 */
[----:B------:R-:W-:Y:S01]  /*34b0*/  ISETP.GT.AND P4, PT, R5, 0x12, PT ;  /* 0x000000120500780c */ /* 0x000fe20003f84270 */
[----:B------:R-:W3:Y:S02]  /*34c0*/  LDC R108, c[0x0][0x238] ;  /* 0x00008e00ff6c7b82 */ /* 0x000ee40000000800 */
[----:B------:R-:W2:Y:S01]  /*34d0*/  @P0 LDG.E.U16 R119, desc[UR14][R148.64] ;  /* 0x0000000e94770981 */ /* 0x000ea2000c1e1500 */
[----:B-1----:R-:W-:-:S05]  /*34e0*/  IMAD.WIDE R88, R90, 0x2, R148 ;  /* 0x000000025a587825 */ /* 0x002fca00078e0294 */
[----:B------:R-:W1:Y:S01]  /*34f0*/  LDC R90, c[0x0][0x238] ;  /* 0x00008e00ff5a7b82 */ /* 0x000e620000000800 */
[----:B0-----:R-:W-:Y:S01]  /*3500*/  IMAD.WIDE R22, R91, 0x2, R148 ;  /* 0x000000025b167825 */ /* 0x001fe200078e0294 */
[----:B------:R-:W-:Y:S01]  /*3510*/  ISETP.GT.AND P0, PT, R5, 0x14, PT ;  /* 0x000000140500780c */ /* 0x000fe20003f04270 */
[----:B------:R-:W2:Y:S01]  /*3520*/  @P3 LDG.E.U16 R122, desc[UR14][R88.64] ;  /* 0x0000000e587a3981 */ /* 0x000ea2000c1e1500 */
[----:B------:R-:W-:-:S03]  /*3530*/  PRMT R16, RZ, 0x7610, R16 ;  /* 0x00007610ff107816 */ /* 0x000fc60000000010 */
[----:B------:R0:W2:Y:S01]  /*3540*/  @P4 LDG.E.U16 R177, desc[UR14][R20.64] ;  /* 0x0000000e14b14981 */ /* 0x0000a2000c1e1500 */
[----:B------:R-:W4:Y:S01]  /*3550*/  LDC R91, c[0x0][0x238] ;  /* 0x00008e00ff5b7b82 */ /* 0x000f220000000800 */
[C---:B------:R-:W-:Y:S02]  /*3560*/  ISETP.GT.AND P3, PT, R5.reuse, 0x30, PT ;  /* 0x000000300500780c */ /* 0x040fe40003f64270 */
[----:B------:R-:W-:Y:S02]  /*3570*/  ISETP.GT.AND P4, PT, R5, 0x38, PT ;  /* 0x000000380500780c */ /* 0x000fe40003f84270 */
[----:B------:R-:W-:Y:S02]  /*3580*/  PRMT R129, RZ, 0x7610, R129 ;  /* 0x00007610ff817816 */ /* 0x000fe40000000081 */
[----:B------:R-:W-:Y:S01]  /*3590*/  PRMT R178, RZ, 0x7610, R178 ;  /* 0x00007610ffb27816 */ /* 0x000fe200000000b2 */
[----:B------:R-:W3:Y:S01]  /*35a0*/  LDC R110, c[0x0][0x238] ;  /* 0x00008e00ff6e7b82 */ /* 0x000ee20000000800 */
[----:B0-----:R-:W-:-:S05]  /*35b0*/  IMAD.WIDE R20, R249, 0x2, R148 ;  /* 0x00000002f9147825 */ /* 0x001fca00078e0294 */
[----:B------:R0:W2:Y:S01]  /*35c0*/  @P0 LDG.E.U16 R16, desc[UR14][R20.64] ;  /* 0x0000000e14100981 */ /* 0x0000a2000c1e1500 */
[----:B-1----:R-:W-:Y:S01]  /*35d0*/  IMAD R90, R90, 0x30, RZ ;  /* 0x000000305a5a7824 */ /* 0x002fe200078e02ff */
[----:B------:R-:W-:-:S03]  /*35e0*/  ISETP.GT.AND P0, PT, R5, 0x16, PT ;  /* 0x000000160500780c */ /* 0x000fc60003f04270 */
[----:B------:R-:W-:Y:S02]  /*35f0*/  IMAD.WIDE R88, R90, 0x2, R148 ;  /* 0x000000025a587825 */ /* 0x000fe400078e0294 */
[----:B------:R-:W1:Y:S02]  /*3600*/  LDC R90, c[0x0][0x238] ;  /* 0x00008e00ff5a7b82 */ /* 0x000e640000000800 */
[----:B----4-:R-:W-:Y:S01]  /*3610*/  IMAD R91, R91, 0x38, RZ ;  /* 0x000000385b5b7824 */ /* 0x010fe200078e02ff */
[----:B------:R4:W2:Y:S01]  /*3620*/  @P3 LDG.E.U16 R127, desc[UR14][R88.64] ;  /* 0x0000000e587f3981 */ /* 0x0008a2000c1e1500 */
[----:B------:R-:W-:Y:S01]  /*3630*/  PRMT R18, RZ, 0x7610, R18 ;  /* 0x00007610ff127816 */ /* 0x000fe20000000012 */
[----:B------:R-:W-:Y:S02]  /*3640*/  IMAD R94, R94, 0x1c, RZ ;  /* 0x0000001c5e5e7824 */ /* 0x000fe400078e02ff */
[----:B0-----:R-:W-:Y:S01]  /*3650*/  IMAD.WIDE R20, R251, 0x2, R148 ;  /* 0x00000002fb147825 */ /* 0x001fe200078e0294 */
[----:B------:R-:W-:-:S04]  /*3660*/  ISETP.GT.AND P1, PT, R5, 0x19, PT ;  /* 0x000000190500780c */ /* 0x000fc80003f24270 */
[----:B------:R-:W2:Y:S01]  /*3670*/  @P0 LDG.E.U16 R18, desc[UR14][R20.64] ;  /* 0x0000000e14120981 */ /* 0x000ea2000c1e1500 */
[----:B----4-:R-:W-:Y:S01]  /*3680*/  IMAD.WIDE R88, R91, 0x2, R148 ;  /* 0x000000025b587825 */ /* 0x010fe200078e0294 */
[----:B------:R-:W-:-:S04]  /*3690*/  ISETP.GT.AND P0, PT, R5, 0x17, PT ;  /* 0x000000170500780c */ /* 0x000fc80003f04270 */
[----:B------:R0:W4:Y:S01]  /*36a0*/  @P4 LDG.E.U16 R126, desc[UR14][R88.64] ;  /* 0x0000000e587e4981 */ /* 0x000122000c1e1500 */
[----:B------:R-:W-:-:S03]  /*36b0*/  PRMT R19, RZ, 0x7610, R19 ;  /* 0x00007610ff137816 */ /* 0x000fc60000000013 */
[----:B------:R3:W4:Y:S01]  /*36c0*/  @P1 LDG.E.U16 R163, desc[UR14][R22.64] ;  /* 0x0000000e16a31981 */ /* 0x000722000c1e1500 */
[--C-:B0-----:R-:W-:Y:S02]  /*36d0*/  IMAD.WIDE R88, R94, 0x2, R148.reuse ;  /* 0x000000025e587825 */ /* 0x101fe400078e0294 */
[----:B------:R-:W0:Y:S02]  /*36e0*/  LDC R94, c[0x0][0x238] ;  /* 0x00008e00ff5e7b82 */ /* 0x000e240000000800 */
[----:B------:R-:W-:-:S04]  /*36f0*/  IMAD.WIDE R20, R252, 0x2, R148 ;  /* 0x00000002fc147825 */ /* 0x000fc800078e0294 */
[----:B-1----:R-:W-:Y:S01]  /*3700*/  IMAD R90, R90, 0x1a, RZ ;  /* 0x0000001a5a5a7824 */ /* 0x002fe200078e02ff */
[----:B------:R-:W4:Y:S01]  /*3710*/  @P0 LDG.E.U16 R19, desc[UR14][R20.64] ;  /* 0x0000000e14130981 */ /* 0x000f22000c1e1500 */
[----:B------:R-:W-:Y:S02]  /*3720*/  ISETP.GT.AND P0, PT, R5, 0x1, PT ;  /* 0x000000010500780c */ /* 0x000fe40003f04270 */
[--C-:B---3--:R-:W-:Y:S02]  /*3730*/  IMAD.WIDE R22, R90, 0x2, R148.reuse ;  /* 0x000000025a167825 */ /* 0x108fe400078e0294 */
[----:B------:R-:W1:Y:S02]  /*3740*/  LDC R90, c[0x0][0x238] ;  /* 0x00008e00ff5a7b82 */ /* 0x000e640000000800 */
[----:B------:R-:W-:-:S07]  /*3750*/  IMAD.WIDE R92, R92, 0x2, R148 ;  /* 0x000000025c5c7825 */ /* 0x000fce00078e0294 */
[----:B------:R3:W4:Y:S01]  /*3760*/  @P0 LDG.E.U16 R129, desc[UR14][R92.64] ;  /* 0x0000000e5c810981 */ /* 0x000722000c1e1500 */
[----:B0-----:R-:W-:-:S04]  /*3770*/  IMAD R94, R94, 0x1e, RZ ;  /* 0x0000001e5e5e7824 */ /* 0x001fc800078e02ff */
[----:B---3--:R-:W-:Y:S02]  /*3780*/  IMAD.WIDE R92, R94, 0x2, R148 ;  /* 0x000000025e5c7825 */ /* 0x008fe400078e0294 */
[----:B------:R-:W0:Y:S01]  /*3790*/  LDC R94, c[0x0][0x238] ;  /* 0x00008e00ff5e7b82 */ /* 0x000e220000000800 */
[C---:B------:R-:W-:Y:S02]  /*37a0*/  ISETP.GT.AND P1, PT, R5.reuse, 0x1b, PT ;  /* 0x0000001b0500780c */ /* 0x040fe40003f24270 */
[----:B------:R-:W-:Y:S01]  /*37b0*/  ISETP.GT.AND P2, PT, R5, 0x1a, PT ;  /* 0x0000001a0500780c */ /* 0x000fe20003f44270 */
[----:B-1----:R-:W-:Y:S01]  /*37c0*/  IMAD R90, R90, 0x1b, RZ ;  /* 0x0000001b5a5a7824 */ /* 0x002fe200078e02ff */
[----:B------:R-:W-:Y:S01]  /*37d0*/  PRMT R20, RZ, 0x7610, R20 ;  /* 0x00007610ff147816 */ /* 0x000fe20000000014 */
[----:B------:R-:W-:Y:S01]  /*37e0*/  IMAD R95, R95, 0x1d, RZ ;  /* 0x0000001d5f5f7824 */ /* 0x000fe200078e02ff */
[----:B------:R-:W-:Y:S01]  /*37f0*/  ISETP.GT.AND P3, PT, R5, 0x1d, PT ;  /* 0x0000001d0500780c */ /* 0x000fe20003f64270 */
[----:B------:R-:W-:-:S06]  /*3800*/  IMAD.WIDE R90, R90, 0x2, R148 ;  /* 0x000000025a5a7825 */ /* 0x000fcc00078e0294 */
[----:B------:R1:W3:Y:S04]  /*3810*/  @P1 LDG.E.U16 R20, desc[UR14][R90.64] ;  /* 0x0000000e5a141981 */ /* 0x0002e8000c1e1500 */
[----:B------:R5:W3:Y:S01]  /*3820*/  @P2 LDG.E.U16 R178, desc[UR14][R22.64] ;  /* 0x0000000e16b22981 */ /* 0x000ae2000c1e1500 */
[----:B-1----:R-:W-:Y:S02]  /*3830*/  IMAD.WIDE R90, R95, 0x2, R148 ;  /* 0x000000025f5a7825 */ /* 0x002fe400078e0294 */
[----:B------:R-:W1:Y:S01]  /*3840*/  LDC R95, c[0x0][0x238] ;  /* 0x00008e00ff5f7b82 */ /* 0x000e620000000800 */
[----:B-----5:R-:W-:Y:S01]  /*3850*/  PRMT R22, RZ, 0x7610, R22 ;  /* 0x00007610ff167816 */ /* 0x020fe20000000016 */
[----:B0-----:R-:W-:Y:S01]  /*3860*/  IMAD R94, R94, 0x1f, RZ ;  /* 0x0000001f5e5e7824 */ /* 0x001fe200078e02ff */
[----:B------:R-:W-:-:S04]  /*3870*/  ISETP.GT.AND P2, PT, R5, 0x1c, PT ;  /* 0x0000001c0500780c */ /* 0x000fc80003f44270 */
[----:B------:R0:W5:Y:S01]  /*3880*/  @P3 LDG.E.U16 R22, desc[UR14][R90.64] ;  /* 0x0000000e5a163981 */ /* 0x000162000c1e1500 */
[----:B------:R-:W-:Y:S02]  /*3890*/  PRMT R21, RZ, 0x7610, R21 ;  /* 0x00007610ff157816 */ /* 0x000fe40000000015 */
[----:B------:R-:W-:Y:S02]  /*38a0*/  ISETP.GT.AND P1, PT, R5, 0x1e, PT ;  /* 0x0000001e0500780c */ /* 0x000fe40003f24270 */
[----:B------:R-:W-:-:S04]  /*38b0*/  PRMT R23, RZ, 0x7610, R23 ;  /* 0x00007610ff177816 */ /* 0x000fc80000000017 */
[----:B------:R-:W5:Y:S01]  /*38c0*/  @P2 LDG.E.U16 R21, desc[UR14][R88.64] ;  /* 0x0000000e58152981 */ /* 0x000f62000c1e1500 */
[----:B0-----:R-:W-:Y:S02]  /*38d0*/  IMAD.WIDE R90, R94, 0x2, R148 ;  /* 0x000000025e5a7825 */ /* 0x001fe400078e0294 */
[----:B------:R-:W0:Y:S01]  /*38e0*/  LDC R94, c[0x0][0x238] ;  /* 0x00008e00ff5e7b82 */ /* 0x000e220000000800 */
[----:B------:R-:W-:Y:S01]  /*38f0*/  ISETP.GT.AND P2, PT, R5, 0x21, PT ;  /* 0x000000210500780c */ /* 0x000fe20003f44270 */
[----:B-1----:R-:W-:Y:S01]  /*3900*/  IMAD R95, R95, 0x21, RZ ;  /* 0x000000215f5f7824 */ /* 0x002fe200078e02ff */
[C---:B------:R-:W-:Y:S01]  /*3910*/  ISETP.GT.AND P0, PT, R5.reuse, 0x1f, PT ;  /* 0x0000001f0500780c */ /* 0x040fe20003f04270 */
[----:B------:R1:W5:Y:S01]  /*3920*/  @P1 LDG.E.U16 R23, desc[UR14][R92.64] ;  /* 0x0000000e5c171981 */ /* 0x000362000c1e1500 */
[----:B------:R-:W-:Y:S02]  /*3930*/  PRMT R165, RZ, 0x7610, R165 ;  /* 0x00007610ffa57816 */ /* 0x000fe400000000a5 */
[----:B------:R-:W-:Y:S01]  /*3940*/  ISETP.GT.AND P1, PT, R5, 0x22, PT ;  /* 0x000000220500780c */ /* 0x000fe20003f24270 */
[----:B-1----:R-:W-:Y:S01]  /*3950*/  IMAD.WIDE R92, R95, 0x2, R148 ;  /* 0x000000025f5c7825 */ /* 0x002fe200078e0294 */
[----:B------:R-:W-:-:S02]  /*3960*/  PRMT R88, RZ, 0x7610, R88 ;  /* 0x00007610ff587816 */ /* 0x000fc40000000058 */
[----:B------:R-:W-:-:S03]  /*3970*/  PRMT R180, RZ, 0x7610, R180 ;  /* 0x00007610ffb47816 */ /* 0x000fc600000000b4 */
[----:B------:R-:W3:Y:S01]  /*3980*/  @P2 LDG.E.U16 R165, desc[UR14][R92.64] ;  /* 0x0000000e5ca52981 */ /* 0x000ee2000c1e1500 */
[----:B------:R-:W-:Y:S01]  /*3990*/  ISETP.GT.AND P2, PT, R5, 0x24, PT ;  /* 0x000000240500780c */ /* 0x000fe20003f44270 */
[----:B0-----:R-:W-:Y:S02]  /*39a0*/  IMAD R94, R94, 0x22, RZ ;  /* 0x000000225e5e7824 */ /* 0x001fe400078e02ff */
[----:B------:R0:W5:Y:S01]  /*39b0*/  @P0 LDG.E.U16 R88, desc[UR14][R90.64] ;  /* 0x0000000e5a580981 */ /* 0x000162000c1e1500 */
[----:B------:R-:W-:Y:S02]  /*39c0*/  IMAD R98, R98, 0x24, RZ ;  /* 0x0000002462627824 */ /* 0x000fe400078e02ff */
[----:B------:R-:W-:-:S05]  /*39d0*/  IMAD.WIDE R94, R94, 0x2, R148 ;  /* 0x000000025e5e7825 */ /* 0x000fca00078e0294 */
[----:B------:R1:W5:Y:S01]  /*39e0*/  @P1 LDG.E.U16 R180, desc[UR14][R94.64] ;  /* 0x0000000e5eb41981 */ /* 0x000362000c1e1500 */
[----:B0-----:R-:W-:Y:S01]  /*39f0*/  PRMT R90, RZ, 0x7610, R90 ;  /* 0x00007610ff5a7816 */ /* 0x001fe2000000005a */
[----:B------:R-:W-:Y:S02]  /*3a00*/  IMAD R100, R100, 0x27, RZ ;  /* 0x0000002764647824 */ /* 0x000fe400078e02ff */
[--C-:B-1----:R-:W-:Y:S01]  /*3a10*/  IMAD.WIDE R94, R98, 0x2, R148.reuse ;  /* 0x00000002625e7825 */ /* 0x102fe200078e0294 */
[----:B------:R-:W-:Y:S01]  /*3a20*/  ISETP.GT.AND P3, PT, R5, 0x23, PT ;  /* 0x000000230500780c */ /* 0x000fe20003f64270 */
[----:B------:R-:W0:Y:S03]  /*3a30*/  LDC R98, c[0x0][0x238] ;  /* 0x00008e00ff627b82 */ /* 0x000e260000000800 */
[----:B------:R1:W5:Y:S02]  /*3a40*/  @P2 LDG.E.U16 R90, desc[UR14][R94.64] ;  /* 0x0000000e5e5a2981 */ /* 0x000364000c1e1500 */
[----:B-1----:R-:W-:-:S03]  /*3a50*/  IMAD.WIDE R94, R100, 0x2, R148 ;  /* 0x00000002645e7825 */ /* 0x002fc600078e0294 */
[----:B------:R-:W1:Y:S01]  /*3a60*/  LDC R100, c[0x0][0x238] ;  /* 0x00008e00ff647b82 */ /* 0x000e620000000800 */
[----:B------:R-:W-:Y:S01]  /*3a70*/  IMAD R96, R96, 0x23, RZ ;  /* 0x0000002360607824 */ /* 0x000fe200078e02ff */
[----:B------:R-:W-:Y:S02]  /*3a80*/  ISETP.GT.AND P1, PT, R5, 0x25, PT ;  /* 0x000000250500780c */ /* 0x000fe40003f24270 */
[----:B------:R-:W-:Y:S01]  /*3a90*/  PRMT R89, RZ, 0x7610, R89 ;  /* 0x00007610ff597816 */ /* 0x000fe20000000059 */
[----:B------:R-:W-:Y:S01]  /*3aa0*/  IMAD.WIDE R96, R96, 0x2, R148 ;  /* 0x0000000260607825 */ /* 0x000fe200078e0294 */
[----:B------:R-:W-:-:S03]  /*3ab0*/  PRMT R91, RZ, 0x7610, R91 ;  /* 0x00007610ff5b7816 */ /* 0x000fc6000000005b */
[----:B------:R-:W-:Y:S01]  /*3ac0*/  IMAD R99, R99, 0x25, RZ ;  /* 0x0000002563637824 */ /* 0x000fe200078e02ff */
[----:B------:R0:W5:Y:S03]  /*3ad0*/  @P3 LDG.E.U16 R89, desc[UR14][R96.64] ;  /* 0x0000000e60593981 */ /* 0x000166000c1e1500 */
[----:B0-----:R-:W-:-:S04]  /*3ae0*/  IMAD.WIDE R96, R99, 0x2, R148 ;  /* 0x0000000263607825 */ /* 0x001fc800078e0294 */
[----:B-1----:R-:W-:Y:S01]  /*3af0*/  IMAD R100, R100, 0x29, RZ ;  /* 0x0000002964647824 */ /* 0x002fe200078e02ff */
[----:B------:R0:W5:Y:S03]  /*3b00*/  @P1 LDG.E.U16 R91, desc[UR14][R96.64] ;  /* 0x0000000e605b1981 */ /* 0x000166000c1e1500 */
[----:B0-----:R-:W-:Y:S02]  /*3b10*/  IMAD.WIDE R96, R100, 0x2, R148 ;  /* 0x0000000264607825 */ /* 0x001fe400078e0294 */
[----:B------:R-:W0:Y:S01]  /*3b20*/  LDC R100, c[0x0][0x238] ;  /* 0x00008e00ff647b82 */ /* 0x000e220000000800 */
[C---:B------:R-:W-:Y:S02]  /*3b30*/  ISETP.GT.AND P0, PT, R5.reuse, 0x29, PT ;  /* 0x000000290500780c */ /* 0x040fe40003f04270 */
[----:B------:R-:W-:Y:S01]  /*3b40*/  ISETP.GT.AND P3, PT, R5, 0x26, PT ;  /* 0x000000260500780c */ /* 0x000fe20003f64270 */
[----:B------:R-:W-:Y:S01]  /*3b50*/  IMAD R98, R98, 0x26, RZ ;  /* 0x0000002662627824 */ /* 0x000fe200078e02ff */
[----:B------:R-:W-:Y:S01]  /*3b60*/  PRMT R187, RZ, 0x7610, R187 ;  /* 0x00007610ffbb7816 */ /* 0x000fe200000000bb */
[----:B------:R-:W-:Y:S01]  /*3b70*/  IMAD R101, R101, 0x2a, RZ ;  /* 0x0000002a65657824 */ /* 0x000fe200078e02ff */
[----:B------:R-:W-:Y:S01]  /*3b80*/  PRMT R92, RZ, 0x7610, R92 ;  /* 0x00007610ff5c7816 */ /* 0x000fe2000000005c */
[----:B------:R-:W-:Y:S01]  /*3b90*/  IMAD.WIDE R98, R98, 0x2, R148 ;  /* 0x0000000262627825 */ /* 0x000fe200078e0294 */
[----:B------:R-:W-:-:S05]  /*3ba0*/  ISETP.GT.AND P4, PT, R5, 0x27, PT ;  /* 0x000000270500780c */ /* 0x000fca0003f84270 */
[----:B------:R1:W5:Y:S04]  /*3bb0*/  @P0 LDG.E.U16 R187, desc[UR14][R96.64] ;  /* 0x0000000e60bb0981 */ /* 0x000368000c1e1500 */
[----:B------:R2:W5:Y:S01]  /*3bc0*/  @P3 LDG.E.U16 R92, desc[UR14][R98.64] ;  /* 0x0000000e625c3981 */ /* 0x000562000c1e1500 */
[----:B0-----:R-:W-:Y:S02]  /*3bd0*/  IMAD R100, R100, 0x39, RZ ;  /* 0x0000003964647824 */ /* 0x001fe400078e02ff */
[--C-:B-1----:R-:W-:Y:S02]  /*3be0*/  IMAD.WIDE R96, R101, 0x2, R148.reuse ;  /* 0x0000000265607825 */ /* 0x102fe400078e0294 */
[----:B------:R-:W0:Y:S02]  /*3bf0*/  LDC R101, c[0x0][0x238] ;  /* 0x00008e00ff657b82 */ /* 0x000e240000000800 */
[----:B--2---:R-:W-:-:S06]  /*3c00*/  IMAD.WIDE R98, R100, 0x2, R148 ;  /* 0x0000000264627825 */ /* 0x004fcc00078e0294 */
[----:B------:R-:W1:Y:S01]  /*3c10*/  LDC R100, c[0x0][0x238] ;  /* 0x00008e00ff647b82 */ /* 0x000e620000000800 */
[----:B------:R-:W-:Y:S02]  /*3c20*/  PRMT R93, RZ, 0x7610, R93 ;  /* 0x00007610ff5d7816 */ /* 0x000fe4000000005d */
[----:B------:R-:W-:-:S04]  /*3c30*/  ISETP.GT.AND P1, PT, R5, 0x2a, PT ;  /* 0x0000002a0500780c */ /* 0x000fc80003f24270 */
[----:B------:R-:W2:Y:S01]  /*3c40*/  @P4 LDG.E.U16 R93, desc[UR14][R94.64] ;  /* 0x0000000e5e5d4981 */ /* 0x000ea2000c1e1500 */
[----:B------:R-:W-:Y:S02]  /*3c50*/  ISETP.GT.AND P4, PT, R5, 0x39, PT ;  /* 0x000000390500780c */ /* 0x000fe40003f84270 */
[----:B------:R-:W-:Y:S02]  /*3c60*/  PRMT R182, RZ, 0x7610, R182 ;  /* 0x00007610ffb67816 */ /* 0x000fe400000000b6 */
[----:B------:R-:W-:Y:S01]  /*3c70*/  PRMT R183, RZ, 0x7610, R183 ;  /* 0x00007610ffb77816 */ /* 0x000fe200000000b7 */
[----:B0-----:R-:W-:-:S03]  /*3c80*/  IMAD R101, R101, 0x2b, RZ ;  /* 0x0000002b65657824 */ /* 0x001fc600078e02ff */
[----:B------:R0:W2:Y:S01]  /*3c90*/  @P1 LDG.E.U16 R182, desc[UR14][R96.64] ;  /* 0x0000000e60b61981 */ /* 0x0000a2000c1e1500 */
[----:B------:R-:W-:-:S04]  /*3ca0*/  IMAD R102, R102, 0x31, RZ ;  /* 0x0000003166667824 */ /* 0x000fc800078e02ff */
[----:B------:R4:W2:Y:S01]  /*3cb0*/  @P4 LDG.E.U16 R183, desc[UR14][R98.64] ;  /* 0x0000000e62b74981 */ /* 0x0008a2000c1e1500 */
[----:B-1----:R-:W-:Y:S02]  /*3cc0*/  IMAD R100, R100, 0x2c, RZ ;  /* 0x0000002c64647824 */ /* 0x002fe400078e02ff */
[--C-:B0-----:R-:W-:Y:S02]  /*3cd0*/  IMAD.WIDE R96, R101, 0x2, R148.reuse ;  /* 0x0000000265607825 */ /* 0x101fe400078e0294 */
[----:B------:R-:W0:Y:S02]  /*3ce0*/  LDC R101, c[0x0][0x238] ;  /* 0x00008e00ff657b82 */ /* 0x000e240000000800 */
[----:B----4-:R-:W-:-:S06]  /*3cf0*/  IMAD.WIDE R98, R100, 0x2, R148 ;  /* 0x0000000264627825 */ /* 0x010fcc00078e0294 */
[----:B------:R-:W1:Y:S01]  /*3d00*/  LDC R100, c[0x0][0x238] ;  /* 0x00008e00ff647b82 */ /* 0x000e620000000800 */
[----:B------:R-:W-:Y:S01]  /*3d10*/  IMAD.WIDE R94, R102, 0x2, R148 ;  /* 0x00000002665e7825 */ /* 0x000fe200078e0294 */
[----:B------:R-:W-:-:S06]  /*3d20*/  ISETP.GT.AND P3, PT, R5, 0x31, PT ;  /* 0x000000310500780c */ /* 0x000fcc0003f64270 */
[----:B------:R-:W4:Y:S01]  /*3d30*/  LDC R102, c[0x0][0x238] ;  /* 0x00008e00ff667b82 */ /* 0x000f220000000800 */
[C---:B------:R-:W-:Y:S02]  /*3d40*/  ISETP.GT.AND P0, PT, R5.reuse, 0x2b, PT ;  /* 0x0000002b0500780c */ /* 0x040fe40003f04270 */
[----:B------:R-:W-:Y:S02]  /*3d50*/  PRMT R185, RZ, 0x7610, R185 ;  /* 0x00007610ffb97816 */ /* 0x000fe400000000b9 */
[----:B------:R-:W-:-:S04]  /*3d60*/  ISETP.GT.AND P2, PT, R5, 0x2c, PT ;  /* 0x0000002c0500780c */ /* 0x000fc80003f44270 */
[----:B------:R0:W2:Y:S01]  /*3d70*/  @P3 LDG.E.U16 R185, desc[UR14][R94.64] ;  /* 0x0000000e5eb93981 */ /* 0x0000a2000c1e1500 */
[----:B------:R-:W-:Y:S01]  /*3d80*/  ISETP.GT.AND P3, PT, R5, 0x2e, PT ;  /* 0x0000002e0500780c */ /* 0x000fe20003f64270 */
[----:B0-----:R-:W-:Y:S01]  /*3d90*/  IMAD R101, R101, 0x2d, RZ ;  /* 0x0000002d65657824 */ /* 0x001fe200078e02ff */
[----:B------:R-:W-:Y:S02]  /*3da0*/  PRMT R94, RZ, 0x7610, R94 ;  /* 0x00007610ff5e7816 */ /* 0x000fe4000000005e */
[----:B------:R-:W-:Y:S01]  /*3db0*/  PRMT R95, RZ, 0x7610, R95 ;  /* 0x00007610ff5f7816 */ /* 0x000fe2000000005f */
[----:B-1----:R-:W-:-:S03]  /*3dc0*/  IMAD R100, R100, 0x2e, RZ ;  /* 0x0000002e64647824 */ /* 0x002fc600078e02ff */
[----:B------:R0:W2:Y:S01]  /*3dd0*/  @P0 LDG.E.U16 R94, desc[UR14][R96.64] ;  /* 0x0000000e605e0981 */ /* 0x0000a2000c1e1500 */
[----:B----4-:R-:W-:-:S03]  /*3de0*/  IMAD R102, R102, 0x2f, RZ ;  /* 0x0000002f66667824 */ /* 0x010fc600078e02ff */
[----:B------:R1:W4:Y:S01]  /*3df0*/  @P2 LDG.E.U16 R95, desc[UR14][R98.64] ;  /* 0x0000000e625f2981 */ /* 0x000322000c1e1500 */
[----:B0-----:R-:W-:Y:S01]  /*3e00*/  PRMT R97, RZ, 0x7610, R97 ;  /* 0x00007610ff617816 */ /* 0x001fe20000000061 */
[----:B-1----:R-:W-:-:S04]  /*3e10*/  IMAD.WIDE R98, R101, 0x2, R148 ;  /* 0x0000000265627825 */ /* 0x002fc800078e0294 */
[----:B------:R-:W-:-:S05]  /*3e20*/  IMAD.WIDE R100, R100, 0x2, R148 ;  /* 0x0000000264647825 */ /* 0x000fca00078e0294 */
[----:B------:R0:W4:Y:S01]  /*3e30*/  @P3 LDG.E.U16 R97, desc[UR14][R100.64] ;  /* 0x0000000e64613981 */ /* 0x000122000c1e1500 */
[C---:B------:R-:W-:Y:S01]  /*3e40*/  ISETP.GT.AND P1, PT, R5.reuse, 0x2d, PT ;  /* 0x0000002d0500780c */ /* 0x040fe20003f24270 */
[----:B0-----:R-:W-:Y:S02]  /*3e50*/  IMAD.WIDE R100, R102, 0x2, R148 ;  /* 0x0000000266647825 */ /* 0x001fe400078e0294 */
[----:B------:R-:W0:Y:S01]  /*3e60*/  LDC R102, c[0x0][0x238] ;  /* 0x00008e00ff667b82 */ /* 0x000e220000000800 */
[----:B------:R-:W-:Y:S02]  /*3e70*/  ISETP.GT.AND P0, PT, R5, 0x2f, PT ;  /* 0x0000002f0500780c */ /* 0x000fe40003f04270 */
[----:B------:R-:W-:-:S07]  /*3e80*/  PRMT R96, RZ, 0x7610, R96 ;  /* 0x00007610ff607816 */ /* 0x000fce0000000060 */
[----:B------:R1:W4:Y:S02]  /*3e90*/  @P1 LDG.E.U16 R96, desc[UR14][R98.64] ;  /* 0x0000000e62601981 */ /* 0x000324000c1e1500 */
[----:B-1----:R-:W-:Y:S01]  /*3ea0*/  PRMT R98, RZ, 0x7610, R98 ;  /* 0x00007610ff627816 */ /* 0x002fe20000000062 */
[----:B0-----:R-:W-:-:S05]  /*3eb0*/  IMAD R102, R102, 0x32, RZ ;  /* 0x0000003266667824 */ /* 0x001fca00078e02ff */
[----:B------:R0:W4:Y:S02]  /*3ec0*/  @P0 LDG.E.U16 R98, desc[UR14][R100.64] ;  /* 0x0000000e64620981 */ /* 0x000124000c1e1500 */
[----:B0-----:R-:W-:Y:S02]  /*3ed0*/  IMAD.WIDE R100, R102, 0x2, R148 ;  /* 0x0000000266647825 */ /* 0x001fe400078e0294 */
[----:B------:R-:W0:Y:S01]  /*3ee0*/  LDC R102, c[0x0][0x238] ;  /* 0x00008e00ff667b82 */ /* 0x000e220000000800 */
[----:B------:R-:W-:Y:S02]  /*3ef0*/  ISETP.GT.AND P1, PT, R5, 0x32, PT ;  /* 0x000000320500780c */ /* 0x000fe40003f24270 */
[----:B------:R-:W-:-:S11]  /*3f00*/  PRMT R184, RZ, 0x7610, R184 ;  /* 0x00007610ffb87816 */ /* 0x000fd600000000b8 */
[----:B------:R1:W4:Y:S01]  /*3f10*/  @P1 LDG.E.U16 R184, desc[UR14][R100.64] ;  /* 0x0000000e64b81981 */ /* 0x000322000c1e1500 */
[----:B0-----:R-:W-:-:S04]  /*3f20*/  IMAD R102, R102, 0x33, RZ ;  /* 0x0000003366667824 */ /* 0x001fc800078e02ff */
[----:B-1----:R-:W-:Y:S02]  /*3f30*/  IMAD.WIDE R100, R102, 0x2, R148 ;  /* 0x0000000266647825 */ /* 0x002fe400078e0294 */
[----:B------:R-:W0:Y:S01]  /*3f40*/  LDC R102, c[0x0][0x238] ;  /* 0x00008e00ff667b82 */ /* 0x000e220000000800 */
[C---:B------:R-:W-:Y:S02]  /*3f50*/  ISETP.GT.AND P0, PT, R5.reuse, 0x33, PT ;  /* 0x000000330500780c */ /* 0x040fe40003f04270 */
[----:B------:R-:W-:Y:S02]  /*3f60*/  ISETP.GT.AND P1, PT, R5, 0x34, PT ;  /* 0x000000340500780c */ /* 0x000fe40003f24270 */
[----:B------:R-:W-:Y:S01]  /*3f70*/  PRMT R99, RZ, 0x7610, R99 ;  /* 0x00007610ff637816 */ /* 0x000fe20000000063 */
[----:B------:R-:W-:-:S08]  /*3f80*/  IMAD R104, R104, 0x35, RZ ;  /* 0x0000003568687824 */ /* 0x000fd000078e02ff */
[----:B------:R1:W4:Y:S01]  /*3f90*/  @P0 LDG.E.U16 R99, desc[UR14][R100.64] ;  /* 0x0000000e64630981 */ /* 0x000322000c1e1500 */
[----:B0-----:R-:W-:Y:S01]  /*3fa0*/  IMAD R102, R102, 0x34, RZ ;  /* 0x0000003466667824 */ /* 0x001fe200078e02ff */
[----:B-1----:R-:W-:-:S03]  /*3fb0*/  PRMT R100, RZ, 0x7610, R100 ;  /* 0x00007610ff647816 */ /* 0x002fc60000000064 */
[----:B------:R-:W-:-:S05]  /*3fc0*/  IMAD.WIDE R102, R102, 0x2, R148 ;  /* 0x0000000266667825 */ /* 0x000fca00078e0294 */
[----:B------:R0:W4:Y:S02]  /*3fd0*/  @P1 LDG.E.U16 R100, desc[UR14][R102.64] ;  /* 0x0000000e66641981 */ /* 0x000124000c1e1500 */
[----:B0-----:R-:W-:Y:S02]  /*3fe0*/  IMAD.WIDE R102, R104, 0x2, R148 ;  /* 0x0000000268667825 */ /* 0x001fe400078e0294 */
        /* <DEDUP_REMOVED lines=42> */
[----:B------:R-:W-:-:S09]  /*4290*/  PRMT R107, RZ, 0x7610, R107 ;  /* 0x00007610ff6b7816 */ /* 0x000fd2000000006b */
[----:B------:R1:W4:Y:S01]  /*42a0*/  @P0 LDG.E.U16 R107, desc[UR14][R108.64] ;  /* 0x0000000e6c6b0981 */ /* 0x000322000c1e1500 */
[----:B0-----:R-:W-:Y:S01]  /*42b0*/  IMAD R110, R110, 0x3f, RZ ;  /* 0x0000003f6e6e7824 */ /* 0x001fe200078e02ff */
[----:B-1----:R-:W-:-:S03]  /*42c0*/  PRMT R108, RZ, 0x7610, R108 ;  /* 0x00007610ff6c7816 */ /* 0x002fc6000000006c */
[----:B------:R-:W-:-:S05]  /*42d0*/  IMAD.WIDE R110, R110, 0x2, R148 ;  /* 0x000000026e6e7825 */ /* 0x000fca00078e0294 */
[----:B------:R0:W4:Y:S01]  /*42e0*/  @P1 LDG.E.U16 R108, desc[UR14][R110.64] ;  /* 0x0000000e6e6c1981 */ /* 0x000122000c1e1500 */
[----:B------:R-:W-:Y:S01]  /*42f0*/  BAR.SYNC.DEFER_BLOCKING 0x0 ;  /* 0x0000000000007b1d */ /* 0x000fe20000010000 */
[----:B------:R-:W-:Y:S02]  /*4300*/  ISETP.GE.AND P0, PT, R4, R5, PT ;  /* 0x000000050400720c */ /* 0x000fe40003f06270 */
[----:B------:R-:W-:Y:S01]  /*4310*/  PRMT R109, RZ, 0x7610, R109 ;  /* 0x00007610ff6d7816 */ /* 0x000fe2000000006d */
[----:B0-----:R-:W-:-:S04]  /*4320*/  IMAD.WIDE R110, R198, 0x2, R154 ;  /* 0x00000002c66e7825 */ /* 0x001fc800078e029a */
[----:B------:R-:W-:-:S06]  /*4330*/  IMAD.WIDE R112, R198, 0x2, R156 ;  /* 0x00000002c6707825 */ /* 0x000fcc00078e029c */
[----:B------:R0:W4:Y:S02]  /*4340*/  @!P0 LDG.E.U16 R109, desc[UR14][R110.64] ;  /* 0x0000000e6e6d8981 */ /* 0x000124000c1e1500 */
[----:B0-----:R-:W-:Y:S02]  /*4350*/  PRMT R110, RZ, 0x7610, R110 ;  /* 0x00007610ff6e7816 */ /* 0x001fe4000000006e */
[----:B------:R-:W-:-:S04]  /*4360*/  PRMT R111, RZ, 0x7610, R111 ;  /* 0x00007610ff6f7816 */ /* 0x000fc8000000006f */
[----:B------:R0:W4:Y:S01]  /*4370*/  @!P0 LDG.E.U16 R110, desc[UR14][R112.64] ;  /* 0x0000000e706e8981 */ /* 0x000122000c1e1500 */
[----:B------:R-:W-:-:S04]  /*4380*/  IMAD.WIDE R114, R198, 0x2, R150 ;  /* 0x00000002c6727825 */ /* 0x000fc800078e0296 */
[----:B0-----:R-:W-:-:S05]  /*4390*/  IMAD.WIDE R112, R198, 0x2, R152 ;  /* 0x00000002c6707825 */ /* 0x001fca00078e0298 */
[----:B------:R0:W4:Y:S01]  /*43a0*/  @!P0 LDG.E.U16 R111, desc[UR14][R112.64] ;  /* 0x0000000e706f8981 */ /* 0x000122000c1e1500 */
[----:B------:R-:W-:Y:S02]  /*43b0*/  LOP3.LUT R145, R145, R144, RZ, 0x3c, !PT ;  /* 0x0000009091917212 */ /* 0x000fe400078e3cff */
[----:B0-----:R-:W-:Y:S02]  /*43c0*/  PRMT R112, RZ, 0x7610, R112 ;  /* 0x00007610ff707816 */ /* 0x001fe40000000070 */
[----:B------:R-:W-:-:S04]  /*43d0*/  PRMT R113, RZ, 0x7610, R113 ;  /* 0x00007610ff717816 */ /* 0x000fc80000000071 */
[----:B------:R0:W4:Y:S01]  /*43e0*/  @!P0 LDG.E.U16 R112, desc[UR14][R114.64] ;  /* 0x0000000e72708981 */ /* 0x000122000c1e1500 */
[----:B------:R-:W-:Y:S01]  /*43f0*/  LOP3.LUT R144, R145, R144, RZ, 0x3c, !PT ;  /* 0x0000009091907212 */ /* 0x000fe200078e3cff */
[----:B------:R-:W-:Y:S01]  /*4400*/  IMAD.WIDE R116, R198, 0x2, R146 ;  /* 0x00000002c6747825 */ /* 0x000fe200078e0292 */
[----:B------:R-:W-:-:S03]  /*4410*/  LOP3.LUT R143, R143, R142, RZ, 0x3c, !PT ;  /* 0x0000008e8f8f7212 */ /* 0x000fc600078e3cff */
[----:B0-----:R-:W-:Y:S01]  /*4420*/  IMAD.WIDE R114, R198, 0x2, R138 ;  /* 0x00000002c6727825 */ /* 0x001fe200078e028a */
[----:B------:R-:W-:-:S04]  /*4430*/  LOP3.LUT R145, R145, R144, RZ, 0x3c, !PT ;  /* 0x0000009091917212 */ /* 0x000fc800078e3cff */
[----:B------:R0:W4:Y:S01]  /*4440*/  @!P0 LDG.E.U16 R113, desc[UR14][R114.64] ;  /* 0x0000000e72718981 */ /* 0x000122000c1e1500 */
[----:B------:R-:W-:Y:S02]  /*4450*/  LOP3.LUT R142, R143, R142, RZ, 0x3c, !PT ;  /* 0x0000008e8f8e7212 */ /* 0x000fe400078e3cff */
[----:B0-----:R-:W-:Y:S02]  /*4460*/  PRMT R114, RZ, 0x7610, R114 ;  /* 0x00007610ff727816 */ /* 0x001fe40000000072 */
[----:B------:R-:W-:-:S04]  /*4470*/  PRMT R115, RZ, 0x7610, R115 ;  /* 0x00007610ff737816 */ /* 0x000fc80000000073 */
[----:B------:R0:W4:Y:S01]  /*4480*/  @!P0 LDG.E.U16 R114, desc[UR14][R116.64] ;  /* 0x0000000e74728981 */ /* 0x000122000c1e1500 */
[----:B------:R-:W-:Y:S02]  /*4490*/  LOP3.LUT R143, R143, R142, RZ, 0x3c, !PT ;  /* 0x0000008e8f8f7212 */ /* 0x000fe400078e3cff */
[----:B------:R-:W-:Y:S01]  /*44a0*/  LOP3.LUT R141, R141, R140, RZ, 0x3c, !PT ;  /* 0x0000008c8d8d7212 */ /* 0x000fe200078e3cff */
[----:B------:R-:W-:Y:S01]  /*44b0*/  STS.U16 [R2+UR12], R119 ;  /* 0x0000007702007988 */ /* 0x000fe2000800040c */
[----:B0-----:R-:W-:-:S03]  /*44c0*/  IMAD.WIDE R116, R198, 0x2, R144 ;  /* 0x00000002c6747825 */ /* 0x001fc600078e0290 */
[----:B------:R0:W-:Y:S04]  /*44d0*/  STS.U16 [R2+UR12+0x400], R118 ;  /* 0x0004007602007988 */ /* 0x0001e8000800040c */
[----:B------:R1:W4:Y:S01]  /*44e0*/  @!P0 LDG.E.U16 R115, desc[UR14][R116.64] ;  /* 0x0000000e74738981 */ /* 0x000322000c1e1500 */
[----:B------:R-:W-:Y:S01]  /*44f0*/  LOP3.LUT R140, R141, R140, RZ, 0x3c, !PT ;  /* 0x0000008c8d8c7212 */ /* 0x000fe200078e3cff */
[----:B0-----:R-:W-:Y:S01]  /*4500*/  IMAD.WIDE R118, R198, 0x2, R142 ;  /* 0x00000002c6767825 */ /* 0x001fe200078e028e */
[----:B-1----:R-:W-:Y:S02]  /*4510*/  PRMT R116, RZ, 0x7610, R116 ;  /* 0x00007610ff747816 */ /* 0x002fe40000000074 */
[----:B------:R-:W-:Y:S02]  /*4520*/  PRMT R117, RZ, 0x7610, R117 ;  /* 0x00007610ff757816 */ /* 0x000fe40000000075 */
[----:B------:R-:W-:-:S02]  /*4530*/  LOP3.LUT R137, R137, R136, RZ, 0x3c, !PT ;  /* 0x0000008889897212 */ /* 0x000fc400078e3cff */
[----:B------:R0:W4:Y:S01]  /*4540*/  @!P0 LDG.E.U16 R116, desc[UR14][R118.64] ;  /* 0x0000000e76748981 */ /* 0x000122000c1e1500 */
[----:B------:R-:W-:Y:S02]  /*4550*/  LOP3.LUT R141, R141, R140, RZ, 0x3c, !PT ;  /* 0x0000008c8d8d7212 */ /* 0x000fe400078e3cff */
[----:B------:R-:W-:Y:S01]  /*4560*/  LOP3.LUT R136, R137, R136, RZ, 0x3c, !PT ;  /* 0x0000008889887212 */ /* 0x000fe200078e3cff */
[----:B------:R-:W-:Y:S01]  /*4570*/  STS.U16 [R2+UR12+0x800], R121 ;  /* 0x0008007902007988 */ /* 0x000fe2000800040c */
[----:B0-----:R-:W-:-:S03]  /*4580*/  IMAD.WIDE R118, R198, 0x2, R130 ;  /* 0x00000002c6767825 */ /* 0x001fc600078e0282 */
[----:B------:R0:W-:Y:S01]  /*4590*/  STS.U16 [R2+UR12+0xc00], R120 ;  /* 0x000c007802007988 */ /* 0x0001e2000800040c */
[----:B------:R-:W-:-:S03]  /*45a0*/  LOP3.LUT R135, R135, R134, RZ, 0x3c, !PT ;  /* 0x0000008687877212 */ /* 0x000fc600078e3cff */
[----:B------:R1:W4:Y:S01]  /*45b0*/  @!P0 LDG.E.U16 R117, desc[UR14][R118.64] ;  /* 0x0000000e76758981 */ /* 0x000322000c1e1500 */
[----:B------:R-:W-:Y:S01]  /*45c0*/  LOP3.LUT R137, R137, R136, RZ, 0x3c, !PT ;  /* 0x0000008889897212 */ /* 0x000fe200078e3cff */
[----:B0-----:R-:W-:Y:S01]  /*45d0*/  IMAD.WIDE R120, R198, 0x2, R140 ;  /* 0x00000002c6787825 */ /* 0x001fe200078e028c */
[----:B-1----:R-:W-:Y:S02]  /*45e0*/  PRMT R118, RZ, 0x7610, R118 ;  /* 0x00007610ff767816 */ /* 0x002fe40000000076 */
[----:B------:R-:W-:Y:S02]  /*45f0*/  LOP3.LUT R134, R135, R134, RZ, 0x3c, !PT ;  /* 0x0000008687867212 */ /* 0x000fe400078e3cff */
[----:B------:R-:W-:Y:S02]  /*4600*/  PRMT R119, RZ, 0x7610, R119 ;  /* 0x00007610ff777816 */ /* 0x000fe40000000077 */
[----:B------:R0:W4:Y:S01]  /*4610*/  @!P0 LDG.E.U16 R118, desc[UR14][R120.64] ;  /* 0x0000000e78768981 */ /* 0x000122000c1e1500 */
[----:B------:R-:W-:-:S02]  /*4620*/  LOP3.LUT R125, R125, R124, RZ, 0x3c, !PT ;  /* 0x0000007c7d7d7212 */ /* 0x000fc400078e3cff */
[----:B------:R-:W-:Y:S02]  /*4630*/  LOP3.LUT R135, R135, R134, RZ, 0x3c, !PT ;  /* 0x0000008687877212 */ /* 0x000fe400078e3cff */
[----:B------:R-:W-:Y:S01]  /*4640*/  LOP3.LUT R124, R125, R124, RZ, 0x3c, !PT ;  /* 0x0000007c7d7c7212 */ /* 0x000fe200078e3cff */
[----:B0-----:R-:W-:Y:S01]  /*4650*/  IMAD.WIDE R120, R198, 0x2, R136 ;  /* 0x00000002c6787825 */ /* 0x001fe200078e0288 */
[----:B------:R-:W-:Y:S01]  /*4660*/  STS.U16 [R2+UR12+0x1000], R123 ;  /* 0x0010007b02007988 */ /* 0x000fe2000800040c */
[----:B------:R-:W-:-:S03]  /*4670*/  LOP3.LUT R133, R133, R132, RZ, 0x3c, !PT ;  /* 0x0000008485857212 */ /* 0x000fc600078e3cff */
[----:B------:R0:W4:Y:S01]  /*4680*/  @!P0 LDG.E.U16 R119, desc[UR14][R120.64] ;  /* 0x0000000e78778981 */ /* 0x000122000c1e1500 */
[----:B------:R-:W-:-:S03]  /*4690*/  LOP3.LUT R125, R125, R124, RZ, 0x3c, !PT ;  /* 0x0000007c7d7d7212 */ /* 0x000fc600078e3cff */
[----:B------:R1:W-:Y:S01]  /*46a0*/  STS.U16 [R2+UR12+0x1400], R122 ;  /* 0x0014007a02007988 */ /* 0x0003e2000800040c */
[----:B------:R-:W-:Y:S02]  /*46b0*/  LOP3.LUT R132, R133, R132, RZ, 0x3c, !PT ;  /* 0x0000008485847212 */ /* 0x000fe400078e3cff */
[----:B0-----:R-:W-:Y:S01]  /*46c0*/  PRMT R120, RZ, 0x7610, R120 ;  /* 0x00007610ff787816 */ /* 0x001fe20000000078 */
[----:B-1----:R-:W-:Y:S01]  /*46d0*/  IMAD.WIDE R122, R198, 0x2, R134 ;  /* 0x00000002c67a7825 */ /* 0x002fe200078e0286 */
[----:B------:R-:W-:-:S04]  /*46e0*/  PRMT R121, RZ, 0x7610, R121 ;  /* 0x00007610ff797816 */ /* 0x000fc80000000079 */
[----:B------:R0:W4:Y:S01]  /*46f0*/  @!P0 LDG.E.U16 R120, desc[UR14][R122.64] ;  /* 0x0000000e7a788981 */ /* 0x000122000c1e1500 */
[----:B------:R-:W-:-:S03]  /*4700*/  LOP3.LUT R133, R133, R132, RZ, 0x3c, !PT ;  /* 0x0000008485857212 */ /* 0x000fc600078e3cff */
[----:B------:R-:W-:Y:S01]  /*4710*/  STS.U16 [R2+UR12+0x1800], R127 ;  /* 0x0018007f02007988 */ /* 0x000fe2000800040c */
[----:B0-----:R-:W-:-:S03]  /*4720*/  IMAD.WIDE R122, R198, 0x2, R124 ;  /* 0x00000002c67a7825 */ /* 0x001fc600078e027c */
[----:B------:R0:W-:Y:S04]  /*4730*/  STS.U16 [R2+UR12+0x1c00], R126 ;  /* 0x001c007e02007988 */ /* 0x0001e8000800040c */
[----:B------:R1:W4:Y:S04]  /*4740*/  @!P0 LDG.E.U16 R121, desc[UR14][R122.64] ;  /* 0x0000000e7a798981 */ /* 0x000328000c1e1500 */
[----:B------:R3:W-:Y:S01]  /*4750*/  STS.U16 [R228+UR12+0x80], R129 ;  /* 0x00008081e4007988 */ /* 0x0007e2000800040c */
[----:B0-----:R-:W-:Y:S01]  /*4760*/  IMAD.WIDE R126, R198, 0x2, R132 ;  /* 0x00000002c67e7825 */ /* 0x001fe200078e0284 */
[----:B-1----:R-:W-:-:S03]  /*4770*/  PRMT R122, RZ, 0x7610, R122 ;  /* 0x00007610ff7a7816 */ /* 0x002fc6000000007a */
[----:B---3--:R-:W-:Y:S02]  /*4780*/  IMAD.MOV.U32 R129, RZ, RZ, R128 ;  /* 0x000000ffff817224 */ /* 0x008fe400078e0080 */
[----:B------:R-:W-:Y:S01]  /*4790*/  IMAD.MOV.U32 R128, RZ, RZ, R194 ;  /* 0x000000ffff807224 */ /* 0x000fe200078e00c2 */
[----:B------:R0:W3:Y:S01]  /*47a0*/  @!P0 LDG.E.U16 R122, desc[UR14][R126.64] ;  /* 0x0000000e7e7a8981 */ /* 0x0000e2000c1e1500 */
[----:B------:R-:W-:Y:S02]  /*47b0*/  PRMT R123, RZ, 0x7610, R123 ;  /* 0x00007610ff7b7816 */ /* 0x000fe4000000007b */
[----:B0-----:R-:W-:Y:S01]  /*47c0*/  IMAD.WIDE R126, R198, 0x2, R128 ;  /* 0x00000002c67e7825 */ /* 0x001fe200078e0280 */
[----:B------:R0:W-:Y:S04]  /*47d0*/  STS.U16 [R228+UR12+0x480], R192 ;  /* 0x000480c0e4007988 */ /* 0x0001e8000800040c */
[----:B------:R1:W3:Y:S01]  /*47e0*/  @!P0 LDG.E.U16 R123, desc[UR14][R126.64] ;  /* 0x0000000e7e7b8981 */ /* 0x0002e2000c1e1500 */
[----:B0-----:R-:W-:Y:S01]  /*47f0*/  PRMT R192, RZ, 0x7610, R192 ;  /* 0x00007610ffc07816 */ /* 0x001fe200000000c0 */
[----:B-1----:R-:W-:-:S02]  /*4800*/  IMAD.MOV.U32 R126, RZ, RZ, R158 ;  /* 0x000000ffff7e7224 */ /* 0x002fc400078e009e */
[----:B------:R-:W-:Y:S02]  /*4810*/  IMAD.MOV.U32 R127, RZ, RZ, R159 ;  /* 0x000000ffff7f7224 */ /* 0x000fe400078e009f */
[C---:B------:R-:W-:Y:S01]  /*4820*/  IMAD.WIDE R158, R198.reuse, 0x2, R126 ;  /* 0x00000002c69e7825 */ /* 0x040fe200078e027e */
[----:B------:R0:W-:Y:S04]  /*4830*/  STS.U16 [R228+UR12+0x880], R161 ;  /* 0x000880a1e4007988 */ /* 0x0001e8000800040c */
[----:B------:R1:W3:Y:S02]  /*4840*/  @!P0 LDG.E.U16 R192, desc[UR14][R158.64] ;  /* 0x0000000e9ec08981 */ /* 0x0002e4000c1e1500 */
[--C-:B-1----:R-:W-:Y:S02]  /*4850*/  IMAD.MOV.U32 R158, RZ, RZ, R193.reuse ;  /* 0x000000ffff9e7224 */ /* 0x102fe400078e00c1 */
[----:B------:R-:W-:Y:S01]  /*4860*/  IMAD.MOV.U32 R159, RZ, RZ, R160 ;  /* 0x000000ffff9f7224 */ /* 0x000fe200078e00a0 */
[----:B------:R-:W-:Y:S01]  /*4870*/  PRMT R193, RZ, 0x7610, R193 ;  /* 0x00007610ffc17816 */ /* 0x000fe200000000c1 */
[----:B0-----:R-:W-:Y:S01]  /*4880*/  IMAD.WIDE R160, R198, 0x2, R158 ;  /* 0x00000002c6a07825 */ /* 0x001fe200078e029e */
[----:B------:R0:W-:Y:S04]  /*4890*/  STS.U16 [R228+UR12+0xc80], R163 ;  /* 0x000c80a3e4007988 */ /* 0x0001e8000800040c */
[----:B------:R1:W3:Y:S01]  /*48a0*/  @!P0 LDG.E.U16 R193, desc[UR14][R160.64] ;  /* 0x0000000ea0c18981 */ /* 0x0002e2000c1e1500 */
[----:B------:R-:W-:Y:S01]  /*48b0*/  PRMT R194, RZ, 0x7610, R194 ;  /* 0x00007610ffc27816 */ /* 0x000fe200000000c2 */
[----:B-1----:R-:W-:-:S02]  /*48c0*/  IMAD.MOV.U32 R160, RZ, RZ, R191 ;  /* 0x000000ffffa07224 */ /* 0x002fc400078e00bf */
[----:B------:R-:W-:Y:S02]  /*48d0*/  IMAD.MOV.U32 R161, RZ, RZ, R162 ;  /* 0x000000ffffa17224 */ /* 0x000fe400078e00a2 */
[----:B0-----:R-:W-:Y:S01]  /*48e0*/  IMAD.WIDE R162, R198, 0x2, R160 ;  /* 0x00000002c6a27825 */ /* 0x001fe200078e02a0 */
[----:B------:R0:W-:Y:S04]  /*48f0*/  STS.U16 [R228+UR12+0x1080], R165 ;  /* 0x001080a5e4007988 */ /* 0x0001e8000800040c */
[----:B------:R1:W3:Y:S01]  /*4900*/  @!P0 LDG.E.U16 R194, desc[UR14][R162.64] ;  /* 0x0000000ea2c28981 */ /* 0x0002e2000c1e1500 */
[----:B------:R-:W-:Y:S01]  /*4910*/  PRMT R202, RZ, 0x7610, R202 ;  /* 0x00007610ffca7816 */ /* 0x000fe200000000ca */
[----:B-1----:R-:W-:Y:S02]  /*4920*/  IMAD.MOV.U32 R162, RZ, RZ, R189 ;  /* 0x000000ffffa27224 */ /* 0x002fe400078e00bd */
[----:B------:R-:W-:-:S02]  /*4930*/  IMAD.MOV.U32 R163, RZ, RZ, R164 ;  /* 0x000000ffffa37224 */ /* 0x000fc400078e00a4 */
[----:B0-----:R-:W-:Y:S01]  /*4940*/  IMAD.WIDE R164, R198, 0x2, R162 ;  /* 0x00000002c6a47825 */ /* 0x001fe200078e02a2 */
[----:B------:R-:W-:-:S04]  /*4950*/  PRMT R207, RZ, 0x7610, R207 ;  /* 0x00007610ffcf7816 */ /* 0x000fc800000000cf */
[----:B------:R0:W3:Y:S02]  /*4960*/  @!P0 LDG.E.U16 R202, desc[UR14][R164.64] ;  /* 0x0000000ea4ca8981 */ /* 0x0000e4000c1e1500 */
[----:B0-----:R-:W-:Y:S02]  /*4970*/  IMAD.MOV.U32 R164, RZ, RZ, R167 ;  /* 0x000000ffffa47224 */ /* 0x001fe400078e00a7 */
[----:B------:R-:W-:Y:S02]  /*4980*/  IMAD.MOV.U32 R165, RZ, RZ, R166 ;  /* 0x000000ffffa57224 */ /* 0x000fe400078e00a6 */
[----:B------:R-:W-:Y:S01]  /*4990*/  IMAD.WIDE R166, R198, 0x2, R164 ;  /* 0x00000002c6a67825 */ /* 0x000fe200078e02a4 */
        /* <DEDUP_REMOVED lines=20> */
[----:B-----5:R-:W-:Y:S04]  /*4ae0*/  STS.U16 [R228+UR12+0x1480], R187 ;  /* 0x001480bbe4007988 */ /* 0x020fe8000800040c */
[----:B------:R0:W5:Y:S04]  /*4af0*/  @!P0 LDG.E.U16 R227, desc[UR14][R174.64] ;  /* 0x0000000eaee38981 */ /* 0x000168000c1e1500 */
[----:B--2---:R-:W-:Y:S04]  /*4b00*/  STS.U16 [R228+UR12+0x1880], R185 ;  /* 0x001880b9e4007988 */ /* 0x004fe8000800040c */
[----:B------:R-:W-:Y:S01]  /*4b10*/  STS.U16 [R228+UR12+0x1c80], R183 ;  /* 0x001c80b7e4007988 */ /* 0x000fe2000800040c */
[----:B0-----:R-:W-:-:S02]  /*4b20*/  IMAD.MOV.U32 R174, RZ, RZ, R195 ;  /* 0x000000ffffae7224 */ /* 0x001fc400078e00c3 */
[----:B------:R-:W-:Y:S01]  /*4b30*/  IMAD.MOV.U32 R175, RZ, RZ, R176 ;  /* 0x000000ffffaf7224 */ /* 0x000fe200078e00b0 */
[----:B------:R0:W-:Y:S01]  /*4b40*/  STS.U16 [R226+UR12+0x900], R177 ;  /* 0x000900b1e2007988 */ /* 0x0001e2000800040c */
[----:B------:R-:W-:Y:S01]  /*4b50*/  PRMT R195, RZ, 0x7610, R195 ;  /* 0x00007610ffc37816 */ /* 0x000fe200000000c3 */
[----:B0-----:R-:W-:Y:S02]  /*4b60*/  IMAD.WIDE R176, R198, 0x2, R174 ;  /* 0x00000002c6b07825 */ /* 0x001fe400078e02ae */
[----:B------:R-:W-:Y:S04]  /*4b70*/  STS.U16 [R226+UR12+0x500], R179 ;  /* 0x000500b3e2007988 */ /* 0x000fe8000800040c */
[----:B------:R0:W2:Y:S04]  /*4b80*/  @!P0 LDG.E.U16 R195, desc[UR14][R176.64] ;  /* 0x0000000eb0c38981 */ /* 0x0000a8000c1e1500 */
[----:B------:R1:W-:Y:S01]  /*4b90*/  STS.U16 [R226+UR12+0xd00], R178 ;  /* 0x000d00b2e2007988 */ /* 0x0003e2000800040c */
[----:B0-----:R-:W-:-:S02]  /*4ba0*/  IMAD.MOV.U32 R176, RZ, RZ, R197 ;  /* 0x000000ffffb07224 */ /* 0x001fc400078e00c5 */
[--C-:B------:R-:W-:Y:S01]  /*4bb0*/  IMAD.MOV.U32 R177, RZ, RZ, R196.reuse ;  /* 0x000000ffffb17224 */ /* 0x100fe200078e00c4 */
[----:B------:R-:W-:Y:S01]  /*4bc0*/  PRMT R196, RZ, 0x7610, R196 ;  /* 0x00007610ffc47816 */ /* 0x000fe200000000c4 */
[----:B-1----:R-:W-:Y:S01]  /*4bd0*/  IMAD.WIDE R178, R198, 0x2, R176 ;  /* 0x00000002c6b27825 */ /* 0x002fe200078e02b0 */
[----:B------:R-:W-:Y:S04]  /*4be0*/  STS.U16 [R226+UR12+0x100], R181 ;  /* 0x000100b5e2007988 */ /* 0x000fe8000800040c */
[----:B------:R0:W5:Y:S01]  /*4bf0*/  @!P0 LDG.E.U16 R196, desc[UR14][R178.64] ;  /* 0x0000000eb2c48981 */ /* 0x000162000c1e1500 */
[----:B------:R-:W-:-:S03]  /*4c00*/  PRMT R197, RZ, 0x7610, R197 ;  /* 0x00007610ffc57816 */ /* 0x000fc600000000c5 */
[----:B------:R1:W-:Y:S01]  /*4c10*/  STS.U16 [R226+UR12+0x1100], R180 ;  /* 0x001100b4e2007988 */ /* 0x0003e2000800040c */
[----:B0-----:R-:W-:Y:S02]  /*4c20*/  IMAD.MOV.U32 R178, RZ, RZ, R200 ;  /* 0x000000ffffb27224 */ /* 0x001fe400078e00c8 */
[----:B------:R-:W-:Y:S02]  /*4c30*/  IMAD.MOV.U32 R179, RZ, RZ, R199 ;  /* 0x000000ffffb37224 */ /* 0x000fe400078e00c7 */
[----:B-1----:R-:W-:Y:S01]  /*4c40*/  IMAD.WIDE R180, R198, 0x2, R178 ;  /* 0x00000002c6b47825 */ /* 0x002fe200078e02b2 */
[----:B------:R0:W-:Y:S04]  /*4c50*/  STS.U16 [R226+UR12+0x1500], R182 ;  /* 0x001500b6e2007988 */ /* 0x0001e8000800040c */
[----:B------:R1:W5:Y:S01]  /*4c60*/  @!P0 LDG.E.U16 R197, desc[UR14][R180.64] ;  /* 0x0000000eb4c58981 */ /* 0x000362000c1e1500 */
[----:B------:R-:W-:Y:S01]  /*4c70*/  PRMT R199, RZ, 0x7610, R199 ;  /* 0x00007610ffc77816 */ /* 0x000fe200000000c7 */
[----:B-1----:R-:W-:-:S02]  /*4c80*/  IMAD.MOV.U32 R180, RZ, RZ, R203 ;  /* 0x000000ffffb47224 */ /* 0x002fc400078e00cb */
[----:B------:R-:W-:Y:S02]  /*4c90*/  IMAD.MOV.U32 R181, RZ, RZ, R201 ;  /* 0x000000ffffb57224 */ /* 0x000fe400078e00c9 */
[----:B0-----:R-:W-:Y:S01]  /*4ca0*/  IMAD.WIDE R182, R198, 0x2, R180 ;  /* 0x00000002c6b67825 */ /* 0x001fe200078e02b4 */
[----:B----4-:R0:W-:Y:S04]  /*4cb0*/  STS.U16 [R226+UR12+0x1900], R184 ;  /* 0x001900b8e2007988 */ /* 0x0101e8000800040c */
[----:B------:R1:W4:Y:S01]  /*4cc0*/  @!P0 LDG.E.U16 R199, desc[UR14][R182.64] ;  /* 0x0000000eb6c78981 */ /* 0x000322000c1e1500 */
[----:B------:R-:W-:Y:S01]  /*4cd0*/  PRMT R200, RZ, 0x7610, R200 ;  /* 0x00007610ffc87816 */ /* 0x000fe200000000c8 */
[----:B-1----:R-:W-:Y:S02]  /*4ce0*/  IMAD.MOV.U32 R182, RZ, RZ, R205 ;  /* 0x000000ffffb67224 */ /* 0x002fe400078e00cd */
[----:B------:R-:W-:-:S02]  /*4cf0*/  IMAD.MOV.U32 R183, RZ, RZ, R204 ;  /* 0x000000ffffb77224 */ /* 0x000fc400078e00cc */
[C---:B0-----:R-:W-:Y:S01]  /*4d00*/  IMAD.WIDE R184, R198.reuse, 0x2, R182 ;  /* 0x00000002c6b87825 */ /* 0x041fe200078e02b6 */
[----:B------:R0:W-:Y:S04]  /*4d10*/  STS.U16 [R226+UR12+0x1d00], R186 ;  /* 0x001d00bae2007988 */ /* 0x0001e8000800040c */
[----:B------:R1:W5:Y:S01]  /*4d20*/  @!P0 LDG.E.U16 R200, desc[UR14][R184.64] ;  /* 0x0000000eb8c88981 */ /* 0x000362000c1e1500 */
[----:B------:R-:W-:Y:S01]  /*4d30*/  PRMT R201, RZ, 0x7610, R201 ;  /* 0x00007610ffc97816 */ /* 0x000fe200000000c9 */
[----:B-1----:R-:W-:Y:S02]  /*4d40*/  IMAD.MOV.U32 R184, RZ, RZ, R209 ;  /* 0x000000ffffb87224 */ /* 0x002fe400078e00d1 */
[----:B------:R-:W-:Y:S02]  /*4d50*/  IMAD.MOV.U32 R185, RZ, RZ, R208 ;  /* 0x000000ffffb97224 */ /* 0x000fe400078e00d0 */
[----:B0-----:R-:W-:Y:S01]  /*4d60*/  IMAD.WIDE R186, R198, 0x2, R184 ;  /* 0x00000002c6ba7825 */ /* 0x001fe200078e02b8 */
[----:B------:R0:W-:Y:S04]  /*4d70*/  STS.U16 [R225+UR12+0x180], R188 ;  /* 0x000180bce1007988 */ /* 0x0001e8000800040c */
[----:B------:R1:W4:Y:S01]  /*4d80*/  @!P0 LDG.E.U16 R201, desc[UR14][R186.64] ;  /* 0x0000000ebac98981 */ /* 0x000322000c1e1500 */
[----:B------:R-:W-:Y:S01]  /*4d90*/  PRMT R203, RZ, 0x7610, R203 ;  /* 0x00007610ffcb7816 */ /* 0x000fe200000000cb */
[----:B-1----:R-:W-:-:S02]  /*4da0*/  IMAD.MOV.U32 R186, RZ, RZ, R211 ;  /* 0x000000ffffba7224 */ /* 0x002fc400078e00d3 */
[----:B------:R-:W-:Y:S02]  /*4db0*/  IMAD.MOV.U32 R187, RZ, RZ, R210 ;  /* 0x000000ffffbb7224 */ /* 0x000fe400078e00d2 */
[----:B0-----:R-:W-:Y:S01]  /*4dc0*/  IMAD.WIDE R188, R198, 0x2, R186 ;  /* 0x00000002c6bc7825 */ /* 0x001fe200078e02ba */
[----:B------:R0:W-:Y:S04]  /*4dd0*/  STS.U16 [R225+UR12+0x580], R190 ;  /* 0x000580bee1007988 */ /* 0x0001e8000800040c */
[----:B------:R1:W4:Y:S01]  /*4de0*/  @!P0 LDG.E.U16 R203, desc[UR14][R188.64] ;  /* 0x0000000ebccb8981 */ /* 0x000322000c1e1500 */
[----:B------:R-:W-:Y:S01]  /*4df0*/  PRMT R204, RZ, 0x7610, R204 ;  /* 0x00007610ffcc7816 */ /* 0x000fe200000000cc */
[----:B-1----:R-:W-:Y:S02]  /*4e00*/  IMAD.MOV.U32 R188, RZ, RZ, R214 ;  /* 0x000000ffffbc7224 */ /* 0x002fe400078e00d6 */
[----:B------:R-:W-:-:S02]  /*4e10*/  IMAD.MOV.U32 R189, RZ, RZ, R213 ;  /* 0x000000ffffbd7224 */ /* 0x000fc400078e00d5 */
[----:B0-----:R-:W-:-:S05]  /*4e20*/  IMAD.WIDE R190, R198, 0x2, R188 ;  /* 0x00000002c6be7825 */ /* 0x001fca00078e02bc */
[----:B------:R-:W4:Y:S04]  /*4e30*/  @!P0 LDG.E.U16 R204, desc[UR14][R190.64] ;  /* 0x0000000ebecc8981 */ /* 0x000f28000c1e1500 */
[----:B------:R-:W-:Y:S04]  /*4e40*/  STS.U16 [R225+UR12+0x980], R15 ;  /* 0x0009800fe1007988 */ /* 0x000fe8000800040c */
        /* <DEDUP_REMOVED lines=29> */
[----:B------:R0:W-:Y:S04]  /*5020*/  STS.U16 [R220+UR12+0x380], R10 ;  /* 0x0003800adc007988 */ /* 0x0001e8000800040c */
        /* <DEDUP_REMOVED lines=11> */
[----:B---3--:R-:W-:Y:S04]  /*50e0*/  STS.U16 [R0+UR12+0x5000], R193 ;  /* 0x005000c100007988 */ /* 0x008fe8000800040c */
[----:B------:R-:W-:Y:S04]  /*50f0*/  STS.U16 [R0+UR12+0x5400], R212 ;  /* 0x005400d400007988 */ /* 0x000fe8000800040c */
[----:B--2---:R-:W-:Y:S01]  /*5100*/  STS.U16 [R0+UR12+0x5800], R195 ;  /* 0x005800c300007988 */ /* 0x004fe2000800040c */
[----:B------:R-:W-:-:S03]  /*5110*/  R2UR UR4, R215 ;  /* 0x00000000d70472ca */ /* 0x000fc600000e0000 */
[----:B-----5:R-:W-:Y:S04]  /*5120*/  STS.U16 [R0+UR12+0x5c00], R200 ;  /* 0x005c00c800007988 */ /* 0x020fe8000800040c */
[----:B------:R-:W-:Y:S04]  /*5130*/  STS.U16 [R219+UR12+0x4100], R110 ;  /* 0x0041006edb007988 */ /* 0x000fe8000800040c */
[----:B------:R-:W-:Y:S04]  /*5140*/  STS.U16 [R219+UR12+0x4500], R114 ;  /* 0x00450072db007988 */ /* 0x000fe8000800040c */
[----:B------:R-:W-:Y:S04]  /*5150*/  STS.U16 [R219+UR12+0x4900], R118 ;  /* 0x00490076db007988 */ /* 0x000fe8000800040c */
[----:B------:R-:W-:Y:S04]  /*5160*/  STS.U16 [R219+UR12+0x4d00], R122 ;  /* 0x004d007adb007988 */ /* 0x000fe8000800040c */
[----:B------:R-:W-:Y:S04]  /*5170*/  STS.U16 [R219+UR12+0x5100], R194 ;  /* 0x005100c2db007988 */ /* 0x000fe8000800040c */
[----:B------:R-:W-:Y:S04]  /*5180*/  STS.U16 [R219+UR12+0x5500], R217 ;  /* 0x005500d9db007988 */ /* 0x000fe8000800040c */
[----:B------:R-:W-:Y:S04]  /*5190*/  STS.U16 [R219+UR12+0x5900], R196 ;  /* 0x005900c4db007988 */ /* 0x000fe8000800040c */
[----:B----4-:R-:W-:Y:S04]  /*51a0*/  STS.U16 [R219+UR12+0x5d00], R201 ;  /* 0x005d00c9db007988 */ /* 0x010fe8000800040c */
        /* <DEDUP_REMOVED lines=15> */
[----:B------:R2:W-:Y:S01]  /*52a0*/  STS.U16 [R216+UR12+0x5f00], R204 ;  /* 0x005f00ccd8007988 */ /* 0x0005e2000800040c */
[----:B------:R3:W-:Y:S06]  /*52b0*/  MEMBAR.ALL.CTA ;  /* 0x0000000000007992 */ /* 0x0007ec0000008000 */
[----:B---3--:R-:W3:Y:S02]  /*52c0*/  FENCE.VIEW.ASYNC.S ;  /* 0x00000000000073c6 */ /* 0x008ee40000000000 */
[----:B---3--:R-:W-:Y:S06]  /*52d0*/  BAR.SYNC.DEFER_BLOCKING 0x0 ;  /* 0x0000000000007b1d */ /* 0x008fec0000010000 */
[----:B------:R-:W-:Y:S01]  /*52e0*/  UMOV UR5, 0x40000040 ;  /* 0x4000004000057882 */ /* 0x000fe20000000000 */
[----:B------:R-:W-:-:S06]  /*52f0*/  WARPGROUP.ARRIVE ;  /* 0x00000000000079c5 */ /* 0x000fcc0000000000 */
[----:B------:R-:W-:Y:S04]  /*5300*/  HGMMA.64x64x16.F32 R56, gdesc[UR4].tnspA, R56 ;  /* 0x20e00000043879f0 */ /* 0x000fe80008700838 */
[----:B------:R-:W-:Y:S01]  /*5310*/  HGMMA.64x64x16.F32 R56, gdesc[UR8].tnspA, R56 ;  /* 0x20e00000083879f0 */ /* 0x000fe20008700838 */
[----:B------:R-:W-:-:S03]  /*5320*/  UMOV UR26, UR6 ;  /* 0x00000006001a7c82 */ /* 0x000fc60008000000 */
[----:B------:R-:W-:Y:S01]  /*5330*/  HGMMA.64x64x16.F32 R56, gdesc[UR16].tnspA, R56 ;  /* 0x20e00000103879f0 */ /* 0x000fe20008700838 */
[----:B------:R-:W-:-:S03]  /*5340*/  UMOV UR27, UR7 ;  /* 0x00000007001b7c82 */ /* 0x000fc60008000000 */
[----:B------:R-:W-:Y:S04]  /*5350*/  HGMMA.64x64x16.F32 R56, gdesc[UR20].tnspA, R56 ;  /* 0x20e00000143879f0 */ /* 0x000fe80008700838 */
[----:B------:R-:W-:Y:S01]  /*5360*/  HGMMA.64x64x16.F32 R24, gdesc[UR24].tnspA, R24 ;  /* 0x20e00000181879f0 */ /* 0x000fe20008700818 */
[----:B------:R-:W-:Y:S01]  /*5370*/  UMOV UR30, UR10 ;  /* 0x0000000a001e7c82 */ /* 0x000fe20008000000 */
[----:B------:R-:W-:Y:S02]  /*5380*/  UMOV UR31, UR11 ;  /* 0x0000000b001f7c82 */ /* 0x000fe40008000000 */
[----:B------:R-:W-:Y:S01]  /*5390*/  HGMMA.64x64x16.F32 R24, gdesc[UR28].tnspA, R24 ;  /* 0x20e000001c1879f0 */ /* 0x000fe20008700818 */
[----:B------:R-:W-:Y:S01]  /*53a0*/  UMOV UR34, UR18 ;  /* 0x0000001200227c82 */ /* 0x000fe20008000000 */
[----:B------:R-:W-:-:S02]  /*53b0*/  UMOV UR35, UR19 ;  /* 0x0000001300237c82 */ /* 0x000fc40008000000 */
[----:B------:R-:W-:Y:S01]  /*53c0*/  HGMMA.64x64x16.F32 R24, gdesc[UR32].tnspA, R24 ;  /* 0x20e00000201879f0 */ /* 0x000fe20008700818 */
[----:B------:R-:W-:Y:S01]  /*53d0*/  UMOV UR38, UR22 ;  /* 0x0000001600267c82 */ /* 0x000fe20008000000 */
[----:B------:R-:W-:Y:S01]  /*53e0*/  UMOV UR39, UR23 ;  /* 0x0000001700277c82 */ /* 0x000fe20008000000 */
[----:B------:R-:W-:Y:S02]  /*53f0*/  VIADD R6, R6, 0xffffffff ;  /* 0xffffffff06067836 */ /* 0x000fe40000000000 */
[----:B0-----:R-:W-:-:S03]  /*5400*/  IMAD.WIDE R10, R206, 0x2, R124 ;  /* 0x00000002ce0a7825 */ /* 0x001fc600078e027c */
[----:B------:R-:W-:Y:S01]  /*5410*/  ISETP.NE.U32.AND P0, PT, R6, RZ, PT ;  /* 0x000000ff0600720c */ /* 0x000fe20003f05070 */
[C---:B------:R-:W-:Y:S01]  /*5420*/  IMAD.WIDE R8, R206.reuse, 0x2, R134 ;  /* 0x00000002ce087825 */ /* 0x040fe200078e0286 */
[----:B------:R-:W-:Y:S03]  /*5430*/  HGMMA.64x64x16.F32 R24, gdesc[UR36].tnspA, R24, gsb0 ;  /* 0x20e00000241879f0 */ /* 0x000fe60008000818 */
[----:B------:R-:W-:-:S04]  /*5440*/  IMAD.WIDE R176, R206, 0x2, R176 ;  /* 0x00000002ceb07825 */ /* 0x000fc800078e02b0 */
[----:B------:R-:W-:-:S04]  /*5450*/  IMAD.WIDE R174, R206, 0x2, R174 ;  /* 0x00000002ceae7825 */ /* 0x000fc800078e02ae */
[----:B------:R-:W-:Y:S02]  /*5460*/  IMAD.MOV.U32 R125, RZ, RZ, R10 ;  /* 0x000000ffff7d7224 */ /* 0x000fe400078e000a */
[----:B------:R-:W-:Y:S02]  /*5470*/  IMAD.MOV.U32 R124, RZ, RZ, R11 ;  /* 0x000000ffff7c7224 */ /* 0x000fe400078e000b */
[----:B------:R-:W-:Y:S02]  /*5480*/  IMAD.MOV.U32 R135, RZ, RZ, R8 ;  /* 0x000000ffff877224 */ /* 0x000fe400078e0008 */
[----:B------:R-:W-:Y:S02]  /*5490*/  IMAD.MOV.U32 R134, RZ, RZ, R9 ;  /* 0x000000ffff867224 */ /* 0x000fe400078e0009 */
[----:B------:R-:W-:-:S04]  /*54a0*/  IMAD.WIDE R172, R206, 0x2, R172 ;  /* 0x00000002ceac7825 */ /* 0x000fc800078e02ac */
[----:B------:R-:W-:-:S04]  /*54b0*/  IMAD.WIDE R10, R206, 0x2, R136 ;  /* 0x00000002ce0a7825 */ /* 0x000fc800078e0288 */
[----:B------:R-:W-:-:S04]  /*54c0*/  IMAD.WIDE R8, R206, 0x2, R140 ;  /* 0x00000002ce087825 */ /* 0x000fc800078e028c */
[----:B------:R-:W-:-:S04]  /*54d0*/  IMAD.WIDE R170, R206, 0x2, R170 ;  /* 0x00000002ceaa7825 */ /* 0x000fc800078e02aa */
[----:B-1----:R-:W-:Y:S02]  /*54e0*/  IMAD.MOV.U32 R197, RZ, RZ, R176 ;  /* 0x000000ffffc57224 */ /* 0x002fe400078e00b0 */
[----:B------:R-:W-:-:S04]  /*54f0*/  IMAD.WIDE R168, R206, 0x2, R168 ;  /* 0x00000002cea87825 */ /* 0x000fc800078e02a8 */
[----:B------:R-:W-:-:S04]  /*5500*/  IMAD.WIDE R188, R206, 0x2, R188 ;  /* 0x00000002cebc7825 */ /* 0x000fc800078e02bc */
[----:B------:R-:W-:Y:S02]  /*5510*/  IMAD.MOV.U32 R176, RZ, RZ, R175 ;  /* 0x000000ffffb07224 */ /* 0x000fe400078e00af */
[----:B------:R-:W-:-:S04]  /*5520*/  IMAD.WIDE R166, R206, 0x2, R166 ;  /* 0x00000002cea67825 */ /* 0x000fc800078e02a6 */
[----:B------:R-:W-:-:S04]  /*5530*/  IMAD.WIDE R160, R206, 0x2, R160 ;  /* 0x00000002cea07825 */ /* 0x000fc800078e02a0 */
[----:B------:R-:W-:Y:S02]  /*5540*/  IMAD.MOV.U32 R195, RZ, RZ, R174 ;  /* 0x000000ffffc37224 */ /* 0x000fe400078e00ae */
[----:B------:R-:W-:Y:S02]  /*5550*/  IMAD.MOV.U32 R175, RZ, RZ, R172 ;  /* 0x000000ffffaf7224 */ /* 0x000fe400078e00ac */
[----:B------:R-:W-:-:S04]  /*5560*/  IMAD.WIDE R164, R206, 0x2, R164 ;  /* 0x00000002cea47825 */ /* 0x000fc800078e02a4 */
[----:B------:R-:W-:-:S04]  /*5570*/  IMAD.WIDE R162, R206, 0x2, R162 ;  /* 0x00000002cea27825 */ /* 0x000fc800078e02a2 */
[----:B------:R-:W-:-:S04]  /*5580*/  IMAD.WIDE R158, R206, 0x2, R158 ;  /* 0x00000002ce9e7825 */ /* 0x000fc800078e029e */
[----:B------:R-:W-:-:S04]  /*5590*/  IMAD.WIDE R128, R206, 0x2, R128 ;  /* 0x00000002ce807825 */ /* 0x000fc800078e0280 */
[----:B------:R-:W-:Y:S02]  /*55a0*/  IMAD.MOV.U32 R137, RZ, RZ, R10 ;  /* 0x000000ffff897224 */ /* 0x000fe400078e000a */
[----:B------:R-:W-:Y:S02]  /*55b0*/  IMAD.MOV.U32 R136, RZ, RZ, R11 ;  /* 0x000000ffff887224 */ /* 0x000fe400078e000b */
[----:B------:R-:W-:Y:S02]  /*55c0*/  IMAD.MOV.U32 R141, RZ, RZ, R8 ;  /* 0x000000ffff8d7224 */ /* 0x000fe400078e0008 */
[----:B------:R-:W-:Y:S01]  /*55d0*/  IMAD.MOV.U32 R140, RZ, RZ, R9 ;  /* 0x000000ffff8c7224 */ /* 0x000fe200078e0009 */
[----:B------:R-:W-:Y:S02]  /*55e0*/  WARPGROUP.DEPBAR.LE gsb0, 0x0 ;  /* 0x00008000000079c5 */ /* 0x000fe40000010000 */
[----:B------:R-:W-:-:S04]  /*55f0*/  IMAD.WIDE R186, R206, 0x2, R186 ;  /* 0x00000002ceba7825 */ /* 0x000fc800078e02ba */
[----:B------:R-:W-:-:S04]  /*5600*/  IMAD.WIDE R184, R206, 0x2, R184 ;  /* 0x00000002ceb87825 */ /* 0x000fc800078e02b8 */
[----:B------:R-:W-:-:S04]  /*5610*/  IMAD.WIDE R182, R206, 0x2, R182 ;  /* 0x00000002ceb67825 */ /* 0x000fc800078e02b6 */
        /* <DEDUP_REMOVED lines=11> */
[----:B------:R-:W-:Y:S02]  /*56d0*/  IMAD.MOV.U32 R170, RZ, RZ, R169 ;  /* 0x000000ffffaa7224 */ /* 0x000fe400078e00a9 */
[----:B------:R-:W-:Y:S02]  /*56e0*/  IMAD.MOV.U32 R168, RZ, RZ, R167 ;  /* 0x000000ffffa87224 */ /* 0x000fe400078e00a7 */
[----:B------:R-:W-:-:S02]  /*56f0*/  IMAD.MOV.U32 R191, RZ, RZ, R160 ;  /* 0x000000ffffbf7224 */ /* 0x000fc400078e00a0 */
        /* <DEDUP_REMOVED lines=12> */
[----:B--2---:R-:W-:Y:S02]  /*57c0*/  IMAD.MOV.U32 R204, RZ, RZ, R183 ;  /* 0x000000ffffcc7224 */ /* 0x004fe400078e00b7 */
        /* <DEDUP_REMOVED lines=13> */
[----:B------:R-:W-:-:S04]  /*58a0*/  IMAD.WIDE R130, R206, 0x2, R130 ;  /* 0x00000002ce827825 */ /* 0x000fc800078e0282 */
[----:B------:R-:W-:Y:S02]  /*58b0*/  IMAD.MOV.U32 R143, RZ, RZ, R10 ;  /* 0x000000ffff8f7224 */ /* 0x000fe400078e000a */
        /* <DEDUP_REMOVED lines=9> */
[----:B------:R-:W-:-:S04]  /*5950*/  IMAD.WIDE R148, R230, 0x2, R148 ;  /* 0x00000002e6947825 */ /* 0x000fc800078e0294 */
[----:B------:R-:W-:Y:S01]  /*5960*/  VIADD R5, R5, 0xffffffc0 ;  /* 0xffffffc005057836 */ /* 0x000fe20000000000 */
[----:B------:R-:W-:Y:S06]  /*5970*/  @P0 BRA `(.L_x_1) ;  /* 0xffffffd4001c0947 */ /* 0x000fec000383ffff */
[----:B------:R-:W-:Y:S02]  /*5980*/  F2FP.F16.F32.PACK_AB R55, R55, R54 ;  /* 0x000000363737723e */ /* 0x000fe400000000ff */
[----:B------:R-:W-:Y:S02]  /*5990*/  F2FP.F16.F32.PACK_AB R51, R51, R50 ;  /* 0x000000323333723e */ /* 0x000fe400000000ff */
[----:B------:R-:W-:Y:S02]  /*59a0*/  F2FP.F16.F32.PACK_AB R47, R47, R46 ;  /* 0x0000002e2f2f723e */ /* 0x000fe400000000ff */
[----:B------:R-:W-:Y:S02]  /*59b0*/  F2FP.F16.F32.PACK_AB R43, R43, R42 ;  /* 0x0000002a2b2b723e */ /* 0x000fe400000000ff */
[----:B------:R-:W-:Y:S02]  /*59c0*/  F2FP.F16.F32.PACK_AB R39, R39, R38 ;  /* 0x000000262727723e */ /* 0x000fe400000000ff */
[----:B------:R-:W-:-:S02]  /*59d0*/  F2FP.F16.F32.PACK_AB R35, R35, R34 ;  /* 0x000000222323723e */ /* 0x000fc400000000ff */
        /* <DEDUP_REMOVED lines=25> */
[----:B------:R-:W-:-:S07]  /*5b70*/  F2FP.F16.F32.PACK_AB R8, R57, R56 ;  /* 0x000000383908723e */ /* 0x000fce00000000ff */
.L_x_0:
[----:B------:R-:W0:Y:S01]  /*5b80*/  S2R R14, SR_TID.X ;  /* 0x00000000000e7919 */ /* 0x000e220000002100 */
[----:B------:R-:W-:Y:S01]  /*5b90*/  ULDC.64 UR6, c[0x0][0x228] ;  /* 0x00008a0000067ab9 */ /* 0x000fe20000000a00 */
[----:B------:R-:W-:Y:S01]  /*5ba0*/  ULDC UR4, c[0x0][0x244] ;  /* 0x0000910000047ab9 */ /* 0x000fe20000000800 */
[----:B------:R-:W-:Y:S01]  /*5bb0*/  BAR.SYNC.DEFER_BLOCKING 0x0 ;  /* 0x0000000000007b1d */ /* 0x000fe20000010000 */
[C---:B------:R-:W-:Y:S01]  /*5bc0*/  ISETP.GE.AND P0, PT, R229.reuse, UR6, PT ;  /* 0x00000006e5007c0c */ /* 0x040fe2000bf06270 */
[----:B------:R-:W-:-:S04]  /*5bd0*/  IMAD R229, R229, UR4, RZ ;  /* 0x00000004e5e57c24 */ /* 0x000fc8000f8e02ff */
[----:B------:R-:W-:Y:S01]  /*5be0*/  ULDC.64 UR4, c[0x0][0x220] ;  /* 0x0000880000047ab9 */ /* 0x000fe20000000a00 */
[----:B------:R-:W-:Y:S01]  /*5bf0*/  ULDC UR6, c[0x0][0x248] ;  /* 0x0000920000067ab9 */ /* 0x000fe20000000800 */
[----:B------:R-:W1:Y:S01]  /*5c00*/  S2R R12, SR_CgaCtaId ;  /* 0x00000000000c7919 */ /* 0x000e620000008800 */
[C---:B0-----:R-:W-:Y:S02]  /*5c10*/  IMAD.SHL.U32 R2, R14.reuse, 0x40, RZ ;  /* 0x000000400e027824 */ /* 0x041fe400078e00ff */
[----:B------:R-:W-:-:S03]  /*5c20*/  IMAD.SHL.U32 R0, R14, 0x10, RZ ;  /* 0x000000100e007824 */ /* 0x000fc600078e00ff */
[----:B------:R-:W-:Y:S01]  /*5c30*/  LOP3.LUT R13, R2, 0x400, RZ, 0xc0, !PT ;  /* 0x00000400020d7812 */ /* 0x000fe200078ec0ff */
[----:B------:R-:W-:Y:S01]  /*5c40*/  IMAD.SHL.U32 R2, R14, 0x8, RZ ;  /* 0x000000080e027824 */ /* 0x000fe200078e00ff */
[----:B------:R-:W-:Y:S02]  /*5c50*/  LOP3.LUT R0, R0, 0xf0, RZ, 0xc0, !PT ;  /* 0x000000f000007812 */ /* 0x000fe400078ec0ff */
[----:B------:R-:W-:Y:S02]  /*5c60*/  LOP3.LUT R14, R14, 0x7f, RZ, 0xc0, !PT ;  /* 0x0000007f0e0e7812 */ /* 0x000fe400078ec0ff */
[----:B------:R-:W-:Y:S01]  /*5c70*/  IADD3 R13, R13, UR12, R0 ;  /* 0x0000000c0d0d7c10 */ /* 0x000fe2000fffe000 */
[----:B-1----:R-:W-:Y:S01]  /*5c80*/  IMAD.SHL.U32 R12, R12, 0x40, RZ ;  /* 0x000000400c0c7824 */ /* 0x002fe200078e00ff */
[----:B------:R-:W-:-:S04]  /*5c90*/  LOP3.LUT R0, R2, 0x300, RZ, 0xc0, !PT ;  /* 0x0000030002007812 */ /* 0x000fc800078ec0ff */
[----:B------:R-:W-:Y:S01]  /*5ca0*/  LOP3.LUT R12, R12, 0x40, RZ, 0xc0, !PT ;  /* 0x000000400c0c7812 */ /* 0x000fe200078ec0ff */
[----:B------:R-:W-:Y:S01]  /*5cb0*/  IMAD.IADD R59, R0, 0x1, R13 ;  /* 0x00000001003b7824 */ /* 0x000fe200078e020d */
[----:B------:R-:W-:Y:S02]  /*5cc0*/  LEA R0, P6, R229, UR4, 0x1 ;  /* 0x00000004e5007c11 */ /* 0x000fe4000f8c08ff */
[C---:B------:R-:W-:Y:S02]  /*5cd0*/  LOP3.LUT R2, R3.reuse, R12, RZ, 0xfc, !PT ;  /* 0x0000000c03027212 */ /* 0x040fe400078efcff */
[----:B------:R-:W-:Y:S01]  /*5ce0*/  STSM.16.M88.4 [R59], R8 ;  /* 0x000000083b007844 */ /* 0x000fe20000000200 */
[C-C-:B------:R-:W-:Y:S02]  /*5cf0*/  LOP3.LUT R56, R3.reuse, 0x3f, R12.reuse, 0xfe, !PT ;  /* 0x0000003f03387812 */ /* 0x140fe400078efe0c */
[C-C-:B------:R-:W-:Y:S02]  /*5d00*/  LOP3.LUT R57, R3.reuse, 0x3e, R12.reuse, 0xfe, !PT ;  /* 0x0000003e03397812 */ /* 0x140fe400078efe0c */
[----:B------:R-:W-:-:S02]  /*5d10*/  LOP3.LUT R58, R3, 0x3d, R12, 0xfe, !PT ;  /* 0x0000003d033a7812 */ /* 0x000fc400078efe0c */
[C-C-:B------:R-:W-:Y:S02]  /*5d20*/  LOP3.LUT R60, R3.reuse, 0x3c, R12.reuse, 0xfe, !PT ;  /* 0x0000003c033c7812 */ /* 0x140fe400078efe0c */
[C-C-:B------:R-:W-:Y:S02]  /*5d30*/  LOP3.LUT R61, R3.reuse, 0x3b, R12.reuse, 0xfe, !PT ;  /* 0x0000003b033d7812 */ /* 0x140fe400078efe0c */
[C-C-:B------:R-:W-:Y:S02]  /*5d40*/  LOP3.LUT R62, R3.reuse, 0x3a, R12.reuse, 0xfe, !PT ;  /* 0x0000003a033e7812 */ /* 0x140fe400078efe0c */
        /* <DEDUP_REMOVED lines=56> */
[----:B------:R-:W-:Y:S01]  /*60d0*/  LOP3.LUT R3, R3, 0x2, R12, 0xfe, !PT ;  /* 0x0000000203037812 */ /* 0x000fe200078efe0c */
[----:B------:R-:W-:Y:S01]  /*60e0*/  BAR.SYNC.DEFER_BLOCKING 0x0 ;  /* 0x0000000000007b1d */ /* 0x000fe20000010000 */
[----:B------:R-:W-:-:S02]  /*60f0*/  ISETP.LT.AND P2, PT, R17, UR7, !P0 ;  /* 0x0000000711007c0c */ /* 0x000fc4000c741270 */
[----:B------:R-:W-:Y:S02]  /*6100*/  ISETP.LT.AND P1, PT, R3, UR7, !P0 ;  /* 0x0000000703007c0c */ /* 0x000fe4000c721270 */
[----:B------:R-:W-:Y:S02]  /*6110*/  LEA R3, R14, UR12, 0x4 ;  /* 0x0000000c0e037c11 */ /* 0x000fe4000f8e20ff */
[----:B------:R-:W-:Y:S02]  /*6120*/  ISETP.LT.AND P4, PT, R16, UR7, !P0 ;  /* 0x0000000710007c0c */ /* 0x000fe4000c781270 */
[----:B------:R-:W-:Y:S02]  /*6130*/  ISETP.LT.AND P3, PT, R15, UR7, !P0 ;  /* 0x000000070f007c0c */ /* 0x000fe4000c761270 */
[C---:B------:R-:W-:Y:S01]  /*6140*/  ISETP.LT.AND P5, PT, R2.reuse, UR7, !P0 ;  /* 0x0000000702007c0c */ /* 0x040fe2000c7a1270 */
[----:B------:R-:W0:Y:S01]  /*6150*/  LDS.128 R28, [R3] ;  /* 0x00000000031c7984 */ /* 0x000e220000000c00 */
[----:B------:R-:W-:Y:S06]  /*6160*/  BAR.SYNC.DEFER_BLOCKING 0x0 ;  /* 0x0000000000007b1d */ /* 0x000fec0000010000 */
[----:B------:R1:W-:Y:S02]  /*6170*/  STSM.16.M88.4 [R59], R4 ;  /* 0x000000043b007844 */ /* 0x0003e40000000200 */
[----:B------:R-:W-:Y:S01]  /*6180*/  BAR.SYNC.DEFER_BLOCKING 0x0 ;  /* 0x0000000000007b1d */ /* 0x000fe20000010000 */
[----:B-1----:R-:W-:Y:S01]  /*6190*/  IMAD R5, R2, UR6, RZ ;  /* 0x0000000602057c24 */ /* 0x002fe2000f8e02ff */
[----:B------:R-:W-:-:S04]  /*61a0*/  LEA.HI.X.SX32 R2, R229, UR5, 0x1, P6 ;  /* 0x00000005e5027c11 */ /* 0x000fc8000b0f0eff */
[----:B------:R-:W1:Y:S02]  /*61b0*/  LDS.128 R24, [R3] ;  /* 0x0000000003187984 */ /* 0x000e640000000c00 */
[----:B------:R-:W-:Y:S06]  /*61c0*/  BAR.SYNC.DEFER_BLOCKING 0x0 ;  /* 0x0000000000007b1d */ /* 0x000fec0000010000 */
[----:B------:R2:W-:Y:S02]  /*61d0*/  STSM.16.M88.4 [R59], R32 ;  /* 0x000000203b007844 */ /* 0x0005e40000000200 */
[----:B------:R-:W-:Y:S01]  /*61e0*/  BAR.SYNC.DEFER_BLOCKING 0x0 ;  /* 0x0000000000007b1d */ /* 0x000fe20000010000 */
[C---:B--2---:R-:W-:Y:S01]  /*61f0*/  LEA R32, P6, R5.reuse, R0, 0x1 ;  /* 0x0000000005207211 */ /* 0x044fe200078c08ff */
[----:B------:R-:W-:-:S03]  /*6200*/  VIADD R35, R5, UR6 ;  /* 0x0000000605237c36 */ /* 0x000fc60008000000 */
[----:B------:R-:W-:Y:S02]  /*6210*/  LEA.HI.X.SX32 R33, R5, R2, 0x1, P6 ;  /* 0x0000000205217211 */ /* 0x000fe400030f0eff */
[C---:B------:R-:W-:Y:S01]  /*6220*/  LEA R34, P6, R35.reuse, R0, 0x1 ;  /* 0x0000000023227211 */ /* 0x040fe200078c08ff */
[----:B------:R-:W2:Y:S01]  /*6230*/  LDS.128 R20, [R3] ;  /* 0x0000000003147984 */ /* 0x000ea20000000c00 */
[----:B------:R-:W-:Y:S06]  /*6240*/  BAR.SYNC.DEFER_BLOCKING 0x0 ;  /* 0x0000000000007b1d */ /* 0x000fec0000010000 */
[----:B------:R3:W-:Y:S02]  /*6250*/  STSM.16.M88.4 [R59], R36 ;  /* 0x000000243b007844 */ /* 0x0007e40000000200 */
[----:B------:R-:W-:Y:S01]  /*6260*/  BAR.SYNC.DEFER_BLOCKING 0x0 ;  /* 0x0000000000007b1d */ /* 0x000fe20000010000 */
[C---:B---3--:R-:W-:Y:S01]  /*6270*/  VIADD R37, R35.reuse, UR6 ;  /* 0x0000000623257c36 */ /* 0x048fe20008000000 */
[----:B------:R-:W-:-:S03]  /*6280*/  LEA.HI.X.SX32 R35, R35, R2, 0x1, P6 ;  /* 0x0000000223237211 */ /* 0x000fc600030f0eff */
[C---:B------:R-:W-:Y:S01]  /*6290*/  VIADD R39, R37.reuse, UR6 ;  /* 0x0000000625277c36 */ /* 0x040fe20008000000 */
[----:B------:R-:W-:-:S04]  /*62a0*/  LEA R36, P6, R37, R0, 0x1 ;  /* 0x0000000025247211 */ /* 0x000fc800078c08ff */
[----:B------:R-:W-:Y:S02]  /*62b0*/  LEA.HI.X.SX32 R37, R37, R2, 0x1, P6 ;  /* 0x0000000225257211 */ /* 0x000fe400030f0eff */
[C---:B------:R-:W-:Y:S01]  /*62c0*/  LEA R38, P6, R39.reuse, R0, 0x1 ;  /* 0x0000000027267211 */ /* 0x040fe200078c08ff */
[----:B------:R-:W3:Y:S01]  /*62d0*/  LDS.128 R16, [R3] ;  /* 0x0000000003107984 */ /* 0x000ee20000000c00 */
[----:B------:R-:W-:Y:S06]  /*62e0*/  BAR.SYNC.DEFER_BLOCKING 0x0 ;  /* 0x0000000000007b1d */ /* 0x000fec0000010000 */
[----:B------:R4:W-:Y:S02]  /*62f0*/  STSM.16.M88.4 [R59], R40 ;  /* 0x000000283b007844 */ /* 0x0009e40000000200 */
[----:B------:R-:W-:Y:S01]  /*6300*/  BAR.SYNC.DEFER_BLOCKING 0x0 ;  /* 0x0000000000007b1d */ /* 0x000fe20000010000 */
[C---:B----4-:R-:W-:Y:S01]  /*6310*/  VIADD R41, R39.reuse, UR6 ;  /* 0x0000000627297c36 */ /* 0x050fe20008000000 */
[----:B------:R-:W-:-:S02]  /*6320*/  LEA.HI.X.SX32 R39, R39, R2, 0x1, P6 ;  /* 0x0000000227277211 */ /* 0x000fc400030f0eff */
[----:B0-----:R-:W-:Y:S01]  /*6330*/  PRMT R40, R30, 0x7632, R40 ;  /* 0x000076321e287816 */ /* 0x001fe20000000028 */
[----:B------:R-:W-:Y:S01]  /*6340*/  VIADD R43, R41, UR6 ;  /* 0x00000006292b7c36 */ /* 0x000fe20008000000 */
[----:B------:R-:W0:Y:S02]  /*6350*/  LDS.128 R12, [R3] ;  /* 0x00000000030c7984 */ /* 0x000e240000000c00 */
[----:B------:R-:W-:Y:S06]  /*6360*/  BAR.SYNC.DEFER_BLOCKING 0x0 ;  /* 0x0000000000007b1d */ /* 0x000fec0000010000 */
[----:B------:R-:W-:Y:S02]  /*6370*/  STSM.16.M88.4 [R59], R44 ;  /* 0x0000002c3b007844 */ /* 0x000fe40000000200 */
[----:B------:R-:W-:Y:S06]  /*6380*/  BAR.SYNC.DEFER_BLOCKING 0x0 ;  /* 0x0000000000007b1d */ /* 0x000fec0000010000 */
[----:B------:R-:W4:Y:S02]  /*6390*/  LDS.128 R8, [R3] ;  /* 0x0000000003087984 */ /* 0x000f240000000c00 */
[----:B------:R-:W-:Y:S06]  /*63a0*/  BAR.SYNC.DEFER_BLOCKING 0x0 ;  /* 0x0000000000007b1d */ /* 0x000fec0000010000 */
[----:B------:R-:W-:Y:S02]  /*63b0*/  STSM.16.M88.4 [R59], R48 ;  /* 0x000000303b007844 */ /* 0x000fe40000000200 */
[----:B------:R-:W-:Y:S06]  /*63c0*/  BAR.SYNC.DEFER_BLOCKING 0x0 ;  /* 0x0000000000007b1d */ /* 0x000fec0000010000 */
[----:B------:R-:W5:Y:S02]  /*63d0*/  LDS.128 R4, [R3] ;  /* 0x0000000003047984 */ /* 0x000f640000000c00 */
[----:B------:R-:W-:Y:S06]  /*63e0*/  BAR.SYNC.DEFER_BLOCKING 0x0 ;  /* 0x0000000000007b1d */ /* 0x000fec0000010000 */
[----:B------:R-:W-:Y:S02]  /*63f0*/  STSM.16.M88.4 [R59], R52 ;  /* 0x000000343b007844 */ /* 0x000fe40000000200 */
[----:B------:R-:W-:Y:S06]  /*6400*/  BAR.SYNC.DEFER_BLOCKING 0x0 ;  /* 0x0000000000007b1d */ /* 0x000fec0000010000 */
[----:B------:R1:W-:Y:S01]  /*6410*/  @P5 STG.E.U16 desc[UR14][R32.64], R28 ;  /* 0x0000001c20005986 */ /* 0x0003e2000c10150e */
[----:B------:R-:W-:-:S02]  /*6420*/  ISETP.LT.AND P5, PT, R115, UR7, !P0 ;  /* 0x0000000773007c0c */ /* 0x000fc4000c7a1270 */
[----:B-1----:R-:W-:Y:S02]  /*6430*/  PRMT R33, R28, 0x7632, R33 ;  /* 0x000076321c217816 */ /* 0x002fe40000000021 */
[----:B------:R-:W-:-:S03]  /*6440*/  LEA R32, P6, R41, R0, 0x1 ;  /* 0x0000000029207211 */ /* 0x000fc600078c08ff */
[----:B------:R1:W-:Y:S01]  /*6450*/  @P2 STG.E.U16 desc[UR14][R34.64], R33 ;  /* 0x0000002122002986 */ /* 0x0003e2000c10150e */
[----:B------:R-:W-:-:S03]  /*6460*/  ISETP.LT.AND P2, PT, R114, UR7, !P0 ;  /* 0x0000000772007c0c */ /* 0x000fc6000c741270 */
[----:B------:R2:W-:Y:S01]  /*6470*/  @P1 STG.E.U16 desc[UR14][R36.64], R29 ;  /* 0x0000001d24001986 */ /* 0x0005e2000c10150e */
[----:B------:R-:W-:Y:S02]  /*6480*/  ISETP.LT.AND P1, PT, R113, UR7, !P0 ;  /* 0x0000000771007c0c */ /* 0x000fe4000c721270 */
[----:B-1----:R-:W-:Y:S02]  /*6490*/  PRMT R35, R29, 0x7632, R35 ;  /* 0x000076321d237816 */ /* 0x002fe40000000023 */
[----:B------:R-:W-:Y:S02]  /*64a0*/  LEA.HI.X.SX32 R33, R41, R2, 0x1, P6 ;  /* 0x0000000229217211 */ /* 0x000fe400030f0eff */
[C---:B------:R-:W-:Y:S01]  /*64b0*/  LEA R34, P6, R43.reuse, R0, 0x1 ;  /* 0x000000002b227211 */ /* 0x040fe200078c08ff */
[----:B--2---:R-:W-:Y:S01]  /*64c0*/  VIADD R29, R43, UR6 ;  /* 0x000000062b1d7c36 */ /* 0x004fe20008000000 */
[----:B------:R1:W-:Y:S01]  /*64d0*/  @P4 STG.E.U16 desc[UR14][R38.64], R35 ;  /* 0x0000002326004986 */ /* 0x0003e2000c10150e */
[----:B------:R-:W-:-:S02]  /*64e0*/  ISETP.LT.AND P4, PT, R112, UR7, !P0 ;  /* 0x0000000770007c0c */ /* 0x000fc4000c781270 */
[----:B------:R-:W-:Y:S01]  /*64f0*/  VIADD R37, R29, UR6 ;  /* 0x000000061d257c36 */ /* 0x000fe20008000000 */
[----:B------:R2:W-:Y:S01]  /*6500*/  @P3 STG.E.U16 desc[UR14][R32.64], R30 ;  /* 0x0000001e20003986 */ /* 0x0005e2000c10150e */
[----:B------:R-:W-:Y:S02]  /*6510*/  ISETP.LT.AND P3, PT, R111, UR7, !P0 ;  /* 0x000000076f007c0c */ /* 0x000fe4000c761270 */
[----:B-1----:R-:W-:Y:S02]  /*6520*/  LEA.HI.X.SX32 R35, R43, R2, 0x1, P6 ;  /* 0x000000022b237211 */ /* 0x002fe400030f0eff */
[----:B------:R-:W-:Y:S01]  /*6530*/  LEA R28, P6, R29, R0, 0x1 ;  /* 0x000000001d1c7211 */ /* 0x000fe200078c08ff */
[----:B--2---:R-:W-:Y:S02]  /*6540*/  VIADD R33, R37, UR6 ;  /* 0x0000000625217c36 */ /* 0x004fe40008000000 */
[----:B------:R1:W-:Y:S01]  /*6550*/  @P5 STG.E.U16 desc[UR14][R34.64], R40 ;  /* 0x0000002822005986 */ /* 0x0003e2000c10150e */
[----:B------:R-:W-:-:S02]  /*6560*/  LEA.HI.X.SX32 R29, R29, R2, 0x1, P6 ;  /* 0x000000021d1d7211 */ /* 0x000fc400030f0eff */
[----:B------:R-:W-:Y:S01]  /*6570*/  LEA R36, P6, R37, R0, 0x1 ;  /* 0x0000000025247211 */ /* 0x000fe200078c08ff */
[----:B------:R-:W-:Y:S01]  /*6580*/  VIADD R39, R33, UR6 ;  /* 0x0000000621277c36 */ /* 0x000fe20008000000 */
[----:B------:R-:W-:Y:S01]  /*6590*/  PRMT R30, R31, 0x7632, R30 ;  /* 0x000076321f1e7816 */ /* 0x000fe2000000001e */
[----:B------:R2:W-:Y:S01]  /*65a0*/  @P2 STG.E.U16 desc[UR14][R28.64], R31 ;  /* 0x0000001f1c002986 */ /* 0x0005e2000c10150e */
[----:B------:R-:W-:Y:S01]  /*65b0*/  LEA.HI.X.SX32 R37, R37, R2, 0x1, P6 ;  /* 0x0000000225257211 */ /* 0x000fe200030f0eff */
[----:B------:R-:W-:Y:S01]  /*65c0*/  VIADD R41, R39, UR6 ;  /* 0x0000000627297c36 */ /* 0x000fe20008000000 */
[C---:B------:R-:W-:Y:S02]  /*65d0*/  LEA R32, P6, R33.reuse, R0, 0x1 ;  /* 0x0000000021207211 */ /* 0x040fe400078c08ff */
[----:B------:R-:W-:Y:S01]  /*65e0*/  ISETP.LT.AND P5, PT, R110, UR7, !P0 ;  /* 0x000000076e007c0c */ /* 0x000fe2000c7a1270 */
[----:B------:R3:W-:Y:S01]  /*65f0*/  @P1 STG.E.U16 desc[UR14][R36.64], R30 ;  /* 0x0000001e24001986 */ /* 0x0007e2000c10150e */
[----:B------:R-:W-:-:S02]  /*6600*/  LEA.HI.X.SX32 R33, R33, R2, 0x1, P6 ;  /* 0x0000000221217211 */ /* 0x000fc400030f0eff */
[----:B-1----:R-:W-:Y:S02]  /*6610*/  LEA R34, P6, R39, R0, 0x1 ;  /* 0x0000000027227211 */ /* 0x002fe400078c08ff */
[----:B------:R-:W-:Y:S01]  /*6620*/  ISETP.LT.AND P2, PT, R109, UR7, !P0 ;  /* 0x000000076d007c0c */ /* 0x000fe2000c741270 */
[----:B--2---:R-:W-:Y:S01]  /*6630*/  VIADD R31, R41, UR6 ;  /* 0x00000006291f7c36 */ /* 0x004fe20008000000 */
[----:B------:R-:W-:Y:S01]  /*6640*/  LEA.HI.X.SX32 R35, R39, R2, 0x1, P6 ;  /* 0x0000000227237211 */ /* 0x000fe200030f0eff */
[----:B------:R1:W-:Y:S01]  /*6650*/  @P4 STG.E.U16 desc[UR14][R32.64], R24 ;  /* 0x0000001820004986 */ /* 0x0003e2000c10150e */
[----:B------:R-:W-:Y:S02]  /*6660*/  LEA R28, P6, R41, R0, 0x1 ;  /* 0x00000000291c7211 */ /* 0x000fe400078c08ff */
[----:B------:R-:W-:Y:S01]  /*6670*/  ISETP.LT.AND P1, PT, R108, UR7, !P0 ;  /* 0x000000076c007c0c */ /* 0x000fe2000c721270 */
[----:B---3--:R-:W-:Y:S01]  /*6680*/  VIADD R37, R31, UR6 ;  /* 0x000000061f257c36 */ /* 0x008fe20008000000 */
[----:B------:R-:W-:-:S02]  /*6690*/  LEA.HI.X.SX32 R29, R41, R2, 0x1, P6 ;  /* 0x00000002291d7211 */ /* 0x000fc400030f0eff */
[----:B------:R-:W-:Y:S01]  /*66a0*/  LEA R30, P6, R31, R0, 0x1 ;  /* 0x000000001f1e7211 */ /* 0x000fe200078c08ff */
[----:B------:R-:W-:Y:S01]  /*66b0*/  VIADD R39, R37, UR6 ;  /* 0x0000000625277c36 */ /* 0x000fe20008000000 */
[----:B------:R-:W-:Y:S02]  /*66c0*/  ISETP.LT.AND P4, PT, R107, UR7, !P0 ;  /* 0x000000076b007c0c */ /* 0x000fe4000c781270 */
[----:B------:R-:W-:Y:S02]  /*66d0*/  LEA.HI.X.SX32 R31, R31, R2, 0x1, P6 ;  /* 0x000000021f1f7211 */ /* 0x000fe400030f0eff */
[----:B-1----:R-:W-:Y:S02]  /*66e0*/  PRMT R33, R24, 0x7632, R33 ;  /* 0x0000763218217816 */ /* 0x002fe40000000021 */
[----:B------:R-:W-:Y:S02]  /*66f0*/  LEA R32, P6, R37, R0, 0x1 ;  /* 0x0000000025207211 */ /* 0x000fe400078c08ff */
[----:B------:R-:W-:Y:S01]  /*6700*/  PRMT R36, R26, 0x7632, R36 ;  /* 0x000076321a247816 */ /* 0x000fe20000000024 */
        /* <DEDUP_REMOVED lines=13> */
[----:B-1----:R-:W-:Y:S01]  /*67e0*/  LEA.HI.X.SX32 R35, R39, R2, 0x1, P6 ;  /* 0x0000000227237211 */ /* 0x002fe200030f0eff */
[----:B------:R-:W-:Y:S01]  /*67f0*/  VIADD R31, R29, UR6 ;  /* 0x000000061d1f7c36 */ /* 0x000fe20008000000 */
[----:B------:R-:W-:Y:S02]  /*6800*/  LEA R24, P6, R25, R0, 0x1 ;  /* 0x0000000019187211 */ /* 0x000fe400078c08ff */
[----:B--2---:R-:W-:Y:S01]  /*6810*/  PRMT R26, R27, 0x7632, R26 ;  /* 0x000076321b1a7816 */ /* 0x004fe2000000001a */
[----:B------:R-:W-:Y:S01]  /*6820*/  VIADD R33, R31, UR6 ;  /* 0x000000061f217c36 */ /* 0x000fe20008000000 */
[----:B------:R-:W-:Y:S01]  /*6830*/  LEA.HI.X.SX32 R25, R25, R2, 0x1, P6 ;  /* 0x0000000219197211 */ /* 0x000fe200030f0eff */
[----:B------:R1:W-:Y:S01]  /*6840*/  @P4 STG.E.U16 desc[UR14][R34.64], R36 ;  /* 0x0000002422004986 */ /* 0x0003e2000c10150e */
[----:B------:R-:W-:-:S02]  /*6850*/  LEA R28, P6, R29, R0, 0x1 ;  /* 0x000000001d1c7211 */ /* 0x000fc400078c08ff */
[----:B------:R-:W-:Y:S01]  /*6860*/  ISETP.LT.AND P4, PT, R102, UR7, !P0 ;  /* 0x0000000766007c0c */ /* 0x000fe2000c781270 */
[----:B------:R2:W-:Y:S01]  /*6870*/  @P3 STG.E.U16 desc[UR14][R24.64], R27 ;  /* 0x0000001b18003986 */ /* 0x0005e2000c10150e */
[----:B------:R-:W-:Y:S02]  /*6880*/  LEA.HI.X.SX32 R29, R29, R2, 0x1, P6 ;  /* 0x000000021d1d7211 */ /* 0x000fe400030f0eff */
[----:B------:R-:W-:Y:S02]  /*6890*/  LEA R30, P6, R31, R0, 0x1 ;  /* 0x000000001f1e7211 */ /* 0x000fe400078c08ff */
[----:B------:R-:W-:Y:S01]  /*68a0*/  ISETP.LT.AND P3, PT, R101, UR7, !P0 ;  /* 0x0000000765007c0c */ /* 0x000fe2000c761270 */
[----:B------:R3:W-:Y:S01]  /*68b0*/  @P5 STG.E.U16 desc[UR14][R28.64], R26 ;  /* 0x0000001a1c005986 */ /* 0x0007e2000c10150e */
[----:B------:R-:W-:Y:S01]  /*68c0*/  LEA.HI.X.SX32 R31, R31, R2, 0x1, P6 ;  /* 0x000000021f1f7211 */ /* 0x000fe200030f0eff */
[C---:B-1----:R-:W-:Y:S01]  /*68d0*/  VIADD R35, R33.reuse, UR6 ;  /* 0x0000000621237c36 */ /* 0x042fe20008000000 */
[----:B------:R-:W-:-:S02]  /*68e0*/  LEA R32, P6, R33, R0, 0x1 ;  /* 0x0000000021207211 */ /* 0x000fc400078c08ff */
[----:B------:R-:W-:Y:S01]  /*68f0*/  PRMT R34, R20, 0x7632, R34 ;  /* 0x0000763214227816 */ /* 0x000fe20000000022 */
[----:B--2---:R-:W-:Y:S01]  /*6900*/  VIADD R27, R35, UR6 ;  /* 0x00000006231b7c36 */ /* 0x004fe20008000000 */
[----:B------:R-:W-:Y:S01]  /*6910*/  LEA.HI.X.SX32 R33, R33, R2, 0x1, P6 ;  /* 0x0000000221217211 */ /* 0x000fe200030f0eff */
[----:B------:R1:W-:Y:S01]  /*6920*/  @P2 STG.E.U16 desc[UR14][R30.64], R20 ;  /* 0x000000141e002986 */ /* 0x0003e2000c10150e */
[----:B------:R-:W-:Y:S02]  /*6930*/  LEA R24, P6, R35, R0, 0x1 ;  /* 0x0000000023187211 */ /* 0x000fe400078c08ff */
[----:B------:R-:W-:Y:S01]  /*6940*/  ISETP.LT.AND P5, PT, R100, UR7, !P0 ;  /* 0x0000000764007c0c */ /* 0x000fe2000c7a1270 */
[----:B---3--:R-:W-:Y:S01]  /*6950*/  VIADD R29, R27, UR6 ;  /* 0x000000061b1d7c36 */ /* 0x008fe20008000000 */
[----:B------:R-:W-:Y:S01]  /*6960*/  LEA.HI.X.SX32 R25, R35, R2, 0x1, P6 ;  /* 0x0000000223197211 */ /* 0x000fe200030f0eff */
[----:B------:R2:W-:Y:S01]  /*6970*/  @P1 STG.E.U16 desc[UR14][R32.64], R34 ;  /* 0x0000002220001986 */ /* 0x0005e2000c10150e */
[----:B------:R-:W-:-:S02]  /*6980*/  LEA R26, P6, R27, R0, 0x1 ;  /* 0x000000001b1a7211 */ /* 0x000fc400078c08ff */
[----:B------:R-:W-:Y:S01]  /*6990*/  ISETP.LT.AND P2, PT, R99, UR7, !P0 ;  /* 0x0000000763007c0c */ /* 0x000fe2000c741270 */
[----:B------:R3:W-:Y:S01]  /*69a0*/  @P4 STG.E.U16 desc[UR14][R24.64], R21 ;  /* 0x0000001518004986 */ /* 0x0007e2000c10150e */
[----:B------:R-:W-:Y:S01]  /*69b0*/  LEA.HI.X.SX32 R27, R27, R2, 0x1, P6 ;  /* 0x000000021b1b7211 */ /* 0x000fe200030f0eff */
[C---:B-1----:R-:W-:Y:S01]  /*69c0*/  VIADD R31, R29.reuse, UR6 ;  /* 0x000000061d1f7c36 */ /* 0x042fe20008000000 */
[C---:B------:R-:W-:Y:S02]  /*69d0*/  LEA R28, P6, R29.reuse, R0, 0x1 ;  /* 0x000000001d1c7211 */ /* 0x040fe400078c08ff */
[----:B------:R-:W-:Y:S02]  /*69e0*/  ISETP.LT.AND P1, PT, R98, UR7, !P0 ;  /* 0x0000000762007c0c */ /* 0x000fe4000c721270 */
[----:B------:R-:W-:Y:S02]  /*69f0*/  LEA.HI.X.SX32 R29, R29, R2, 0x1, P6 ;  /* 0x000000021d1d7211 */ /* 0x000fe400030f0eff */
[----:B--2---:R-:W-:-:S02]  /*6a00*/  PRMT R33, R21, 0x7632, R33 ;  /* 0x0000763215217816 */ /* 0x004fc40000000021 */
[C---:B------:R-:W-:Y:S01]  /*6a10*/  LEA R30, P6, R31.reuse, R0, 0x1 ;  /* 0x000000001f1e7211 */ /* 0x040fe200078c08ff */
[C---:B---3--:R-:W-:Y:S01]  /*6a20*/  VIADD R21, R31.reuse, UR6 ;  /* 0x000000061f157c36 */ /* 0x048fe20008000000 */
[----:B------:R-:W-:Y:S01]  /*6a30*/  PRMT R32, R22, 0x7632, R32 ;  /* 0x0000763216207816 */ /* 0x000fe20000000020 */
[----:B------:R1:W-:Y:S01]  /*6a40*/  @P3 STG.E.U16 desc[UR14][R26.64], R33 ;  /* 0x000000211a003986 */ /* 0x0003e2000c10150e */
[----:B------:R-:W-:Y:S01]  /*6a50*/  LEA.HI.X.SX32 R31, R31, R2, 0x1, P6 ;  /* 0x000000021f1f7211 */ /* 0x000fe200030f0eff */
[C---:B------:R-:W-:Y:S01]  /*6a60*/  VIADD R25, R21.reuse, UR6 ;  /* 0x0000000615197c36 */ /* 0x040fe20008000000 */
[----:B------:R-:W-:Y:S01]  /*6a70*/  LEA R20, P6, R21, R0, 0x1 ;  /* 0x0000000015147211 */ /* 0x000fe200078c08ff */
[----:B------:R2:W-:Y:S01]  /*6a80*/  @P5 STG.E.U16 desc[UR14][R28.64], R22 ;  /* 0x000000161c005986 */ /* 0x0005e2000c10150e */
[----:B------:R-:W-:Y:S02]  /*6a90*/  ISETP.LT.AND P4, PT, R97, UR7, !P0 ;  /* 0x0000000761007c0c */ /* 0x000fe4000c781270 */
[----:B------:R-:W-:Y:S01]  /*6aa0*/  LEA.HI.X.SX32 R21, R21, R2, 0x1, P6 ;  /* 0x0000000215157211 */ /* 0x000fe200030f0eff */
[----:B------:R3:W-:Y:S01]  /*6ab0*/  @P2 STG.E.U16 desc[UR14][R30.64], R32 ;  /* 0x000000201e002986 */ /* 0x0007e2000c10150e */
[----:B------:R-:W-:-:S02]  /*6ac0*/  LEA R24, P6, R25, R0, 0x1 ;  /* 0x0000000019187211 */ /* 0x000fc400078c08ff */
[----:B------:R-:W-:Y:S01]  /*6ad0*/  ISETP.LT.AND P3, PT, R96, UR7, !P0 ;  /* 0x0000000760007c0c */ /* 0x000fe2000c761270 */
[C---:B-1----:R-:W-:Y:S01]  /*6ae0*/  VIADD R27, R25.reuse, UR6 ;  /* 0x00000006191b7c36 */ /* 0x042fe20008000000 */
[----:B------:R-:W-:Y:S01]  /*6af0*/  LEA.HI.X.SX32 R25, R25, R2, 0x1, P6 ;  /* 0x0000000219197211 */ /* 0x000fe200030f0eff */
[----:B------:R1:W-:Y:S01]  /*6b00*/  @P1 STG.E.U16 desc[UR14][R20.64], R23 ;  /* 0x0000001714001986 */ /* 0x0003e2000c10150e */
[----:B------:R-:W-:Y:S01]  /*6b10*/  ISETP.LT.AND P5, PT, R95, UR7, !P0 ;  /* 0x000000075f007c0c */ /* 0x000fe2000c7a1270 */
[C---:B--2---:R-:W-:Y:S01]  /*6b20*/  VIADD R29, R27.reuse, UR6 ;  /* 0x000000061b1d7c36 */ /* 0x044fe20008000000 */
[----:B------:R-:W-:Y:S02]  /*6b30*/  LEA R26, P6, R27, R0, 0x1 ;  /* 0x000000001b1a7211 */ /* 0x000fe400078c08ff */
[----:B------:R-:W-:Y:S01]  /*6b40*/  PRMT R22, R23, 0x7632, R22 ;  /* 0x0000763217167816 */ /* 0x000fe20000000016 */
[----:B---3--:R-:W-:Y:S01]  /*6b50*/  VIADD R31, R29, UR6 ;  /* 0x000000061d1f7c36 */ /* 0x008fe20008000000 */
[----:B------:R-:W-:-:S02]  /*6b60*/  LEA.HI.X.SX32 R27, R27, R2, 0x1, P6 ;  /* 0x000000021b1b7211 */ /* 0x000fc400030f0eff */
[----:B------:R-:W-:Y:S01]  /*6b70*/  LEA R28, P6, R29, R0, 0x1 ;  /* 0x000000001d1c7211 */ /* 0x000fe200078c08ff */
[----:B------:R2:W-:Y:S01]  /*6b80*/  @P4 STG.E.U16 desc[UR14][R24.64], R22 ;  /* 0x0000001618004986 */ /* 0x0005e2000c10150e */
[----:B------:R-:W-:Y:S01]  /*6b90*/  ISETP.LT.AND P2, PT, R94, UR7, !P0 ;  /* 0x000000075e007c0c */ /* 0x000fe2000c741270 */
[----:B-1----:R-:W-:Y:S01]  /*6ba0*/  VIADD R23, R31, UR6 ;  /* 0x000000061f177c36 */ /* 0x002fe20008000000 */
[----:B------:R-:W-:Y:S01]  /*6bb0*/  LEA.HI.X.SX32 R29, R29, R2, 0x1, P6 ;  /* 0x000000021d1d7211 */ /* 0x000fe200030f0eff */
[----:B------:R1:W-:Y:S01]  /*6bc0*/  @P3 STG.E.U16 desc[UR14][R26.64], R16 ;  /* 0x000000101a003986 */ /* 0x0003e2000c10150e */
[C---:B------:R-:W-:Y:S02]  /*6bd0*/  LEA R20, P6, R31.reuse, R0, 0x1 ;  /* 0x000000001f147211 */ /* 0x040fe400078c08ff */
[----:B------:R-:W-:Y:S02]  /*6be0*/  PRMT R30, R16, 0x7632, R30 ;  /* 0x00007632101e7816 */ /* 0x000fe4000000001e */
[----:B------:R-:W-:-:S02]  /*6bf0*/  LEA.HI.X.SX32 R21, R31, R2, 0x1, P6 ;  /* 0x000000021f157211 */ /* 0x000fc400030f0eff */
[----:B------:R-:W-:Y:S01]  /*6c00*/  ISETP.LT.AND P1, PT, R93, UR7, !P0 ;  /* 0x000000075d007c0c */ /* 0x000fe2000c721270 */
[C---:B--2---:R-:W-:Y:S01]  /*6c10*/  VIADD R25, R23.reuse, UR6 ;  /* 0x0000000617197c36 */ /* 0x044fe20008000000 */
[----:B------:R-:W-:Y:S01]  /*6c20*/  LEA R22, P6, R23, R0, 0x1 ;  /* 0x0000000017167211 */ /* 0x000fe200078c08ff */
[----:B------:R2:W-:Y:S01]  /*6c30*/  @P5 STG.E.U16 desc[UR14][R28.64], R30 ;  /* 0x0000001e1c005986 */ /* 0x0005e2000c10150e */
[----:B------:R-:W-:Y:S01]  /*6c40*/  ISETP.LT.AND P4, PT, R92, UR7, !P0 ;  /* 0x000000075c007c0c */ /* 0x000fe2000c781270 */
[----:B-1----:R-:W-:Y:S01]  /*6c50*/  VIADD R27, R25, UR6 ;  /* 0x00000006191b7c36 */ /* 0x002fe20008000000 */
[----:B------:R-:W-:Y:S01]  /*6c60*/  LEA.HI.X.SX32 R23, R23, R2, 0x1, P6 ;  /* 0x0000000217177211 */ /* 0x000fe200030f0eff */
[----:B------:R1:W-:Y:S01]  /*6c70*/  @P2 STG.E.U16 desc[UR14][R20.64], R17 ;  /* 0x0000001114002986 */ /* 0x0003e2000c10150e */
[----:B------:R-:W-:Y:S02]  /*6c80*/  LEA R24, P6, R25, R0, 0x1 ;  /* 0x0000000019187211 */ /* 0x000fe400078c08ff */
[----:B------:R-:W-:-:S02]  /*6c90*/  ISETP.LT.AND P3, PT, R91, UR7, !P0 ;  /* 0x000000075b007c0c */ /* 0x000fc4000c761270 */
[----:B------:R-:W-:Y:S02]  /*6ca0*/  LEA.HI.X.SX32 R25, R25, R2, 0x1, P6 ;  /* 0x0000000219197211 */ /* 0x000fe400030f0eff */
[----:B------:R-:W-:Y:S02]  /*6cb0*/  LEA R26, P6, R27, R0, 0x1 ;  /* 0x000000001b1a7211 */ /* 0x000fe400078c08ff */
[----:B--2---:R-:W-:Y:S02]  /*6cc0*/  PRMT R29, R17, 0x7632, R29 ;  /* 0x00007632111d7816 */ /* 0x004fe4000000001d */
[----:B------:R-:W-:Y:S01]  /*6cd0*/  ISETP.LT.AND P5, PT, R90, UR7, !P0 ;  /* 0x000000075a007c0c */ /* 0x000fe2000c7a1270 */
[C---:B-1----:R-:W-:Y:S01]  /*6ce0*/  VIADD R17, R27.reuse, UR6 ;  /* 0x000000061b117c36 */ /* 0x042fe20008000000 */
[----:B------:R-:W-:Y:S01]  /*6cf0*/  LEA.HI.X.SX32 R27, R27, R2, 0x1, P6 ;  /* 0x000000021b1b7211 */ /* 0x000fe200030f0eff */
[----:B------:R1:W-:Y:S01]  /*6d00*/  @P1 STG.E.U16 desc[UR14][R22.64], R29 ;  /* 0x0000001d16001986 */ /* 0x0003e2000c10150e */
[----:B------:R-:W-:Y:S01]  /*6d10*/  PRMT R28, R18, 0x7632, R28 ;  /* 0x00007632121c7816 */ /* 0x000fe2000000001c */
[C---:B------:R-:W-:Y:S01]  /*6d20*/  VIADD R21, R17.reuse, UR6 ;  /* 0x0000000611157c36 */ /* 0x040fe20008000000 */
[----:B------:R-:W-:Y:S01]  /*6d30*/  LEA R16, P6, R17, R0, 0x1 ;  /* 0x0000000011107211 */ /* 0x000fe200078c08ff */
[----:B------:R2:W-:Y:S01]  /*6d40*/  @P4 STG.E.U16 desc[UR14][R24.64], R18 ;  /* 0x0000001218004986 */ /* 0x0005e2000c10150e */
[----:B------:R-:W-:-:S02]  /*6d50*/  ISETP.LT.AND P2, PT, R89, UR7, !P0 ;  /* 0x0000000759007c0c */ /* 0x000fc4000c741270 */
[----:B------:R-:W-:Y:S01]  /*6d60*/  LEA.HI.X.SX32 R17, R17, R2, 0x1, P6 ;  /* 0x0000000211117211 */ /* 0x000fe200030f0eff */
[----:B------:R3:W-:Y:S01]  /*6d70*/  @P3 STG.E.U16 desc[UR14][R26.64], R28 ;  /* 0x0000001c1a003986 */ /* 0x0007e2000c10150e */
[C---:B------:R-:W-:Y:S02]  /*6d80*/  LEA R20, P6, R21.reuse, R0, 0x1 ;  /* 0x0000000015147211 */ /* 0x040fe400078c08ff */
[----:B------:R-:W-:Y:S01]  /*6d90*/  ISETP.LT.AND P1, PT, R88, UR7, !P0 ;  /* 0x0000000758007c0c */ /* 0x000fe2000c721270 */
[C---:B-1----:R-:W-:Y:S01]  /*6da0*/  VIADD R23, R21.reuse, UR6 ;  /* 0x0000000615177c36 */ /* 0x042fe20008000000 */
[----:B------:R-:W-:Y:S01]  /*6db0*/  LEA.HI.X.SX32 R21, R21, R2, 0x1, P6 ;  /* 0x0000000215157211 */ /* 0x000fe200030f0eff */
[----:B------:R1:W-:Y:S01]  /*6dc0*/  @P5 STG.E.U16 desc[UR14][R16.64], R19 ;  /* 0x0000001310005986 */ /* 0x0003e2000c10150e */
[----:B------:R-:W-:Y:S01]  /*6dd0*/  ISETP.LT.AND P4, PT, R87, UR7, !P0 ;  /* 0x0000000757007c0c */ /* 0x000fe2000c781270 */
[C---:B--2---:R-:W-:Y:S01]  /*6de0*/  VIADD R25, R23.reuse, UR6 ;  /* 0x0000000617197c36 */ /* 0x044fe20008000000 */
[----:B------:R-:W-:-:S02]  /*6df0*/  LEA R22, P6, R23, R0, 0x1 ;  /* 0x0000000017167211 */ /* 0x000fc400078c08ff */
[----:B------:R-:W-:Y:S01]  /*6e00*/  PRMT R18, R19, 0x7632, R18 ;  /* 0x0000763213127816 */ /* 0x000fe20000000012 */
[----:B---3--:R-:W-:Y:S01]  /*6e10*/  VIADD R27, R25, UR6 ;  /* 0x00000006191b7c36 */ /* 0x008fe20008000000 */
[----:B------:R-:W-:Y:S02]  /*6e20*/  LEA.HI.X.SX32 R23, R23, R2, 0x1, P6 ;  /* 0x0000000217177211 */ /* 0x000fe400030f0eff */
[----:B------:R-:W-:Y:S01]  /*6e30*/  LEA R24, P6, R25, R0, 0x1 ;  /* 0x0000000019187211 */ /* 0x000fe200078c08ff */
[----:B------:R2:W-:Y:S01]  /*6e40*/  @P2 STG.E.U16 desc[UR14][R20.64], R18 ;  /* 0x0000001214002986 */ /* 0x0005e2000c10150e */
[----:B------:R-:W-:Y:S01]  /*6e50*/  ISETP.LT.AND P3, PT, R86, UR7, !P0 ;  /* 0x0000000756007c0c */ /* 0x000fe2000c761270 */
[----:B-1----:R-:W-:Y:S01]  /*6e60*/  VIADD R19, R27, UR6 ;  /* 0x000000061b137c36 */ /* 0x002fe20008000000 */
[----:B------:R-:W-:Y:S01]  /*6e70*/  LEA.HI.X.SX32 R25, R25, R2, 0x1, P6 ;  /* 0x0000000219197211 */ /* 0x000fe200030f0eff */
[----:B0-----:R0:W-:Y:S01]  /*6e80*/  @P1 STG.E.U16 desc[UR14][R22.64], R12 ;  /* 0x0000000c16001986 */ /* 0x0011e2000c10150e */
[----:B------:R-:W-:-:S02]  /*6e90*/  LEA R16, P6, R27, R0, 0x1 ;  /* 0x000000001b107211 */ /* 0x000fc400078c08ff */
[----:B------:R-:W-:Y:S02]  /*6ea0*/  PRMT R26, R12, 0x7632, R26 ;  /* 0x000076320c1a7816 */ /* 0x000fe4000000001a */
[----:B------:R-:W-:Y:S02]  /*6eb0*/  LEA.HI.X.SX32 R17, R27, R2, 0x1, P6 ;  /* 0x000000021b117211 */ /* 0x000fe400030f0eff */
[----:B------:R-:W-:Y:S01]  /*6ec0*/  ISETP.LT.AND P5, PT, R85, UR7, !P0 ;  /* 0x0000000755007c0c */ /* 0x000fe2000c7a1270 */
[C---:B--2---:R-:W-:Y:S01]  /*6ed0*/  VIADD R21, R19.reuse, UR6 ;  /* 0x0000000613157c36 */ /* 0x044fe20008000000 */
[----:B------:R-:W-:Y:S01]  /*6ee0*/  LEA R18, P6, R19, R0, 0x1 ;  /* 0x0000000013127211 */ /* 0x000fe200078c08ff */
[----:B------:R1:W-:Y:S01]  /*6ef0*/  @P4 STG.E.U16 desc[UR14][R24.64], R26 ;  /* 0x0000001a18004986 */ /* 0x0003e2000c10150e */
[----:B------:R-:W-:Y:S01]  /*6f00*/  ISETP.LT.AND P2, PT, R84, UR7, !P0 ;  /* 0x0000000754007c0c */ /* 0x000fe2000c741270 */
[----:B0-----:R-:W-:Y:S01]  /*6f10*/  VIADD R23, R21, UR6 ;  /* 0x0000000615177c36 */ /* 0x001fe20008000000 */
[----:B------:R-:W-:Y:S01]  /*6f20*/  LEA.HI.X.SX32 R19, R19, R2, 0x1, P6 ;  /* 0x0000000213137211 */ /* 0x000fe200030f0eff */
[----:B------:R0:W-:Y:S01]  /*6f30*/  @P3 STG.E.U16 desc[UR14][R16.64], R13 ;  /* 0x0000000d10003986 */ /* 0x0001e2000c10150e */
[----:B------:R-:W-:-:S02]  /*6f40*/  LEA R20, P6, R21, R0, 0x1 ;  /* 0x0000000015147211 */ /* 0x000fc400078c08ff */
[----:B------:R-:W-:Y:S02]  /*6f50*/  ISETP.LT.AND P1, PT, R83, UR7, !P0 ;  /* 0x0000000753007c0c */ /* 0x000fe4000c721270 */
[----:B------:R-:W-:Y:S02]  /*6f60*/  LEA.HI.X.SX32 R21, R21, R2, 0x1, P6 ;  /* 0x0000000215157211 */ /* 0x000fe400030f0eff */
[----:B------:R-:W-:Y:S02]  /*6f70*/  LEA R22, P6, R23, R0, 0x1 ;  /* 0x0000000017167211 */ /* 0x000fe400078c08ff */
[----:B-1----:R-:W-:Y:S02]  /*6f80*/  PRMT R25, R13, 0x7632, R25 ;  /* 0x000076320d197816 */ /* 0x002fe40000000019 */
[----:B------:R-:W-:Y:S01]  /*6f90*/  ISETP.LT.AND P4, PT, R82, UR7, !P0 ;  /* 0x0000000752007c0c */ /* 0x000fe2000c781270 */
[C---:B0-----:R-:W-:Y:S01]  /*6fa0*/  VIADD R13, R23.reuse, UR6 ;  /* 0x00000006170d7c36 */ /* 0x041fe20008000000 */
        /* <DEDUP_REMOVED lines=11> */
[C---:B0-----:R-:W-:Y:S01]  /*7060*/  VIADD R19, R17.reuse, UR6 ;  /* 0x0000000611137c36 */ /* 0x041fe20008000000 */
[----:B------:R-:W-:Y:S01]  /*7070*/  LEA.HI.X.SX32 R17, R17, R2, 0x1, P6 ;  /* 0x0000000211117211 */ /* 0x000fe200030f0eff */
[----:B------:R0:W-:Y:S01]  /*7080*/  @P4 STG.E.U16 desc[UR14][R12.64], R15 ;  /* 0x0000000f0c004986 */ /* 0x0001e2000c10150e */
[----:B------:R-:W-:Y:S01]  /*7090*/  ISETP.LT.AND P2, PT, R79, UR7, !P0 ;  /* 0x000000074f007c0c */ /* 0x000fe2000c741270 */
[C---:B-1----:R-:W-:Y:S01]  /*70a0*/  VIADD R21, R19.reuse, UR6 ;  /* 0x0000000613157c36 */ /* 0x042fe20008000000 */
[----:B------:R-:W-:-:S02]  /*70b0*/  LEA R18, P6, R19, R0, 0x1 ;  /* 0x0000000013127211 */ /* 0x000fc400078c08ff */
[----:B------:R-:W-:Y:S01]  /*70c0*/  PRMT R14, R15, 0x7632, R14 ;  /* 0x000076320f0e7816 */ /* 0x000fe2000000000e */
[----:B--2---:R-:W-:Y:S01]  /*70d0*/  VIADD R23, R21, UR6 ;  /* 0x0000000615177c36 */ /* 0x004fe20008000000 */
[----:B------:R-:W-:Y:S02]  /*70e0*/  LEA.HI.X.SX32 R19, R19, R2, 0x1, P6 ;  /* 0x0000000213137211 */ /* 0x000fe400030f0eff */
[----:B------:R-:W-:Y:S01]  /*70f0*/  LEA R20, P6, R21, R0, 0x1 ;  /* 0x0000000015147211 */ /* 0x000fe200078c08ff */
[----:B------:R1:W-:Y:S01]  /*7100*/  @P3 STG.E.U16 desc[UR14][R16.64], R14 ;  /* 0x0000000e10003986 */ /* 0x0003e2000c10150e */
[----:B------:R-:W-:Y:S01]  /*7110*/  ISETP.LT.AND P1, PT, R78, UR7, !P0 ;  /* 0x000000074e007c0c */ /* 0x000fe2000c721270 */
[----:B0-----:R-:W-:Y:S01]  /*7120*/  VIADD R15, R23, UR6 ;  /* 0x00000006170f7c36 */ /* 0x001fe20008000000 */
[----:B------:R-:W-:Y:S01]  /*7130*/  LEA.HI.X.SX32 R21, R21, R2, 0x1, P6 ;  /* 0x0000000215157211 */ /* 0x000fe200030f0eff */
[----:B----4-:R0:W-:Y:S01]  /*7140*/  @P5 STG.E.U16 desc[UR14][R18.64], R8 ;  /* 0x0000000812005986 */ /* 0x0101e2000c10150e */
[----:B------:R-:W-:-:S02]  /*7150*/  LEA R12, P6, R23, R0, 0x1 ;  /* 0x00000000170c7211 */ /* 0x000fc400078c08ff */
[----:B------:R-:W-:Y:S02]  /*7160*/  PRMT R22, R8, 0x7632, R22 ;  /* 0x0000763208167816 */ /* 0x000fe40000000016 */
[----:B------:R-:W-:Y:S02]  /*7170*/  LEA.HI.X.SX32 R13, R23, R2, 0x1, P6 ;  /* 0x00000002170d7211 */ /* 0x000fe400030f0eff */
[----:B------:R-:W-:Y:S01]  /*7180*/  ISETP.LT.AND P4, PT, R77, UR7, !P0 ;  /* 0x000000074d007c0c */ /* 0x000fe2000c781270 */
[C---:B-1----:R-:W-:Y:S01]  /*7190*/  VIADD R17, R15.reuse, UR6 ;  /* 0x000000060f117c36 */ /* 0x042fe20008000000 */
        /* <DEDUP_REMOVED lines=29> */
[----:B------:R-:W-:Y:S01]  /*7370*/  LEA R14, P6, R15, R0, 0x1 ;  /* 0x000000000f0e7211 */ /* 0x000fe200078c08ff */
[----:B------:R-:W1:Y:S01]  /*7380*/  LDS.128 R20, [R3] ;  /* 0x0000000003147984 */ /* 0x000e620000000c00 */
[----:B------:R-:W-:Y:S01]  /*7390*/  ISETP.LT.AND P5, PT, R70, UR7, !P0 ;  /* 0x0000000746007c0c */ /* 0x000fe2000c7a1270 */
[----:B--2---:R-:W-:Y:S01]  /*73a0*/  VIADD R19, R17, UR6 ;  /* 0x0000000611137c36 */ /* 0x004fe20008000000 */
[----:B------:R-:W-:-:S02]  /*73b0*/  LEA.HI.X.SX32 R15, R15, R2, 0x1, P6 ;  /* 0x000000020f0f7211 */ /* 0x000fc400030f0eff */
[----:B------:R-:W-:Y:S02]  /*73c0*/  LEA R16, P6, R17, R0, 0x1 ;  /* 0x0000000011107211 */ /* 0x000fe400078c08ff */
[----:B------:R-:W-:Y:S01]  /*73d0*/  PRMT R10, R11, 0x7632, R10 ;  /* 0x000076320b0a7816 */ /* 0x000fe2000000000a */
[----:B0-----:R-:W-:Y:S01]  /*73e0*/  VIADD R11, R19, UR6 ;  /* 0x00000006130b7c36 */ /* 0x001fe20008000000 */
[----:B------:R-:W-:Y:S02]  /*73f0*/  LEA.HI.X.SX32 R17, R17, R2, 0x1, P6 ;  /* 0x0000000211117211 */ /* 0x000fe400030f0eff */
[C---:B------:R-:W-:Y:S01]  /*7400*/  LEA R8, P6, R19.reuse, R0, 0x1 ;  /* 0x0000000013087211 */ /* 0x040fe200078c08ff */
[----:B------:R0:W-:Y:S01]  /*7410*/  @P1 STG.E.U16 desc[UR14][R12.64], R10 ;  /* 0x0000000a0c001986 */ /* 0x0001e2000c10150e */
[----:B-----5:R-:W-:Y:S02]  /*7420*/  PRMT R18, R4, 0x7632, R18 ;  /* 0x0000763204127816 */ /* 0x020fe40000000012 */
[----:B------:R-:W-:Y:S01]  /*7430*/  LEA.HI.X.SX32 R9, R19, R2, 0x1, P6 ;  /* 0x0000000213097211 */ /* 0x000fe200030f0eff */
[----:B------:R2:W-:Y:S01]  /*7440*/  @P4 STG.E.U16 desc[UR14][R14.64], R4 ;  /* 0x000000040e004986 */ /* 0x0005e2000c10150e */
[----:B------:R-:W-:-:S02]  /*7450*/  ISETP.LT.AND P2, PT, R69, UR7, !P0 ;  /* 0x0000000745007c0c */ /* 0x000fc4000c741270 */
[----:B------:R-:W-:Y:S01]  /*7460*/  ISETP.LT.AND P1, PT, R68, UR7, !P0 ;  /* 0x0000000744007c0c */ /* 0x000fe2000c721270 */
[----:B------:R3:W-:Y:S01]  /*7470*/  @P3 STG.E.U16 desc[UR14][R16.64], R18 ;  /* 0x0000001210003986 */ /* 0x0007e2000c10150e */
[----:B------:R-:W-:Y:S02]  /*7480*/  ISETP.LT.AND P4, PT, R67, UR7, !P0 ;  /* 0x0000000743007c0c */ /* 0x000fe4000c781270 */
[----:B------:R-:W-:Y:S01]  /*7490*/  ISETP.LT.AND P3, PT, R66, UR7, !P0 ;  /* 0x0000000742007c0c */ /* 0x000fe2000c761270 */
[C---:B0-----:R-:W-:Y:S01]  /*74a0*/  VIADD R13, R11.reuse, UR6 ;  /* 0x000000060b0d7c36 */ /* 0x041fe20008000000 */
[----:B------:R0:W-:Y:S01]  /*74b0*/  @P5 STG.E.U16 desc[UR14][R8.64], R5 ;  /* 0x0000000508005986 */ /* 0x0001e2000c10150e */
[-C--:B------:R-:W-:Y:S02]  /*74c0*/  LEA R10, P6, R11, R0.reuse, 0x1 ;  /* 0x000000000b0a7211 */ /* 0x080fe400078c08ff */
[C---:B--2---:R-:W-:Y:S01]  /*74d0*/  VIADD R15, R13.reuse, UR6 ;  /* 0x000000060d0f7c36 */ /* 0x044fe20008000000 */
[----:B------:R-:W-:-:S02]  /*74e0*/  LEA R12, P5, R13, R0, 0x1 ;  /* 0x000000000d0c7211 */ /* 0x000fc400078a08ff */
[-C--:B------:R-:W-:Y:S01]  /*74f0*/  LEA.HI.X.SX32 R11, R11, R2.reuse, 0x1, P6 ;  /* 0x000000020b0b7211 */ /* 0x080fe200030f0eff */
[----:B------:R-:W-:Y:S01]  /*7500*/  VIADD R3, R15, UR6 ;  /* 0x000000060f037c36 */ /* 0x000fe20008000000 */
[----:B------:R-:W-:Y:S02]  /*7510*/  LEA.HI.X.SX32 R13, R13, R2, 0x1, P5 ;  /* 0x000000020d0d7211 */ /* 0x000fe400028f0eff */
[----:B------:R-:W-:Y:S02]  /*7520*/  LEA R14, P5, R15, R0, 0x1 ;  /* 0x000000000f0e7211 */ /* 0x000fe400078a08ff */
[----:B---3--:R-:W-:Y:S01]  /*7530*/  PRMT R17, R5, 0x7632, R17 ;  /* 0x0000763205117816 */ /* 0x008fe20000000011 */
[----:B0-----:R-:W-:Y:S01]  /*7540*/  VIADD R9, R3, UR6 ;  /* 0x0000000603097c36 */ /* 0x001fe20008000000 */
[----:B------:R-:W-:Y:S02]  /*7550*/  LEA.HI.X.SX32 R15, R15, R2, 0x1, P5 ;  /* 0x000000020f0f7211 */ /* 0x000fe400028f0eff */
[----:B------:R-:W-:Y:S01]  /*7560*/  PRMT R5, R6, 0x7632, R5 ;  /* 0x0000763206057816 */ /* 0x000fe20000000005 */
[----:B------:R-:W-:Y:S01]  /*7570*/  @P2 STG.E.U16 desc[UR14][R10.64], R17 ;  /* 0x000000110a002986 */ /* 0x000fe2000c10150e */
[----:B------:R-:W-:-:S02]  /*7580*/  ISETP.LT.AND P6, PT, R65, UR7, !P0 ;  /* 0x0000000741007c0c */ /* 0x000fc4000c7c1270 */
[-C--:B------:R-:W-:Y:S01]  /*7590*/  LEA R4, P5, R3, R0.reuse, 0x1 ;  /* 0x0000000003047211 */ /* 0x080fe200078a08ff */
[----:B------:R0:W-:Y:S01]  /*75a0*/  @P1 STG.E.U16 desc[UR14][R12.64], R6 ;  /* 0x000000060c001986 */ /* 0x0001e2000c10150e */
[----:B------:R-:W-:Y:S02]  /*75b0*/  ISETP.LT.AND P2, PT, R64, UR7, !P0 ;  /* 0x0000000740007c0c */ /* 0x000fe4000c741270 */
[----:B------:R-:W-:Y:S01]  /*75c0*/  ISETP.LT.AND P1, PT, R63, UR7, !P0 ;  /* 0x000000073f007c0c */ /* 0x000fe2000c721270 */
[----:B------:R2:W-:Y:S01]  /*75d0*/  @P4 STG.E.U16 desc[UR14][R14.64], R5 ;  /* 0x000000050e004986 */ /* 0x0005e2000c10150e */
[----:B------:R-:W-:Y:S02]  /*75e0*/  LEA R8, P4, R9, R0, 0x1 ;  /* 0x0000000009087211 */ /* 0x000fe400078808ff */
[----:B0-----:R-:W-:Y:S02]  /*75f0*/  PRMT R6, R7, 0x7632, R6 ;  /* 0x0000763207067816 */ /* 0x001fe40000000006 */
[-C--:B--2---:R-:W-:Y:S01]  /*7600*/  LEA.HI.X.SX32 R5, R3, R2.reuse, 0x1, P5 ;  /* 0x0000000203057211 */ /* 0x084fe200028f0eff */
[C---:B------:R-:W-:Y:S01]  /*7610*/  VIADD R3, R9.reuse, UR6 ;  /* 0x0000000609037c36 */ /* 0x040fe20008000000 */
[----:B------:R-:W-:-:S02]  /*7620*/  LEA.HI.X.SX32 R9, R9, R2, 0x1, P4 ;  /* 0x0000000209097211 */ /* 0x000fc400020f0eff */
[----:B------:R-:W-:Y:S01]  /*7630*/  ISETP.LT.AND P5, PT, R62, UR7, !P0 ;  /* 0x000000073e007c0c */ /* 0x000fe2000c7a1270 */
[C---:B------:R-:W-:Y:S01]  /*7640*/  VIADD R13, R3.reuse, UR6 ;  /* 0x00000006030d7c36 */ /* 0x040fe20008000000 */
[----:B------:R1:W-:Y:S01]  /*7650*/  @P3 STG.E.U16 desc[UR14][R4.64], R7 ;  /* 0x0000000704003986 */ /* 0x0003e2000c10150e */
[-C--:B------:R-:W-:Y:S02]  /*7660*/  LEA R10, P3, R3, R0.reuse, 0x1 ;  /* 0x00000000030a7211 */ /* 0x080fe400078608ff */
[C---:B------:R-:W-:Y:S01]  /*7670*/  VIADD R15, R13.reuse, UR6 ;  /* 0x000000060d0f7c36 */ /* 0x040fe20008000000 */
[----:B------:R0:W-:Y:S01]  /*7680*/  @P6 STG.E.U16 desc[UR14][R8.64], R6 ;  /* 0x0000000608006986 */ /* 0x0001e2000c10150e */
[----:B------:R-:W-:Y:S02]  /*7690*/  LEA R12, P6, R13, R0, 0x1 ;  /* 0x000000000d0c7211 */ /* 0x000fe400078c08ff */
[-C--:B------:R-:W-:Y:S01]  /*76a0*/  LEA.HI.X.SX32 R11, R3, R2.reuse, 0x1, P3 ;  /* 0x00000002030b7211 */ /* 0x080fe200018f0eff */
[----:B------:R-:W-:Y:S01]  /*76b0*/  VIADD R3, R15, UR6 ;  /* 0x000000060f037c36 */ /* 0x000fe20008000000 */
[----:B------:R-:W-:-:S02]  /*76c0*/  LEA.HI.X.SX32 R13, R13, R2, 0x1, P6 ;  /* 0x000000020d0d7211 */ /* 0x000fc400030f0eff */
[----:B------:R-:W-:Y:S01]  /*76d0*/  ISETP.LT.AND P4, PT, R61, UR7, !P0 ;  /* 0x000000073d007c0c */ /* 0x000fe2000c781270 */
[----:B------:R-:W-:Y:S01]  /*76e0*/  VIADD R17, R3, UR6 ;  /* 0x0000000603117c36 */ /* 0x000fe20008000000 */
[----:B-1----:R-:W-:Y:S01]  /*76f0*/  PRMT R5, R20, 0x7632, R5 ;  /* 0x0000763214057816 */ /* 0x002fe20000000005 */
[----:B------:R1:W-:Y:S01]  /*7700*/  @P2 STG.E.U16 desc[UR14][R10.64], R20 ;  /* 0x000000140a002986 */ /* 0x0003e2000c10150e */
[----:B------:R-:W-:Y:S01]  /*7710*/  ISETP.LT.AND P3, PT, R60, UR7, !P0 ;  /* 0x000000073c007c0c */ /* 0x000fe2000c761270 */
[----:B------:R-:W-:Y:S01]  /*7720*/  VIADD R19, R17, UR6 ;  /* 0x0000000611137c36 */ /* 0x000fe20008000000 */
[-C--:B0-----:R-:W-:Y:S01]  /*7730*/  LEA R6, P2, R3, R0.reuse, 0x1 ;  /* 0x0000000003067211 */ /* 0x081fe200078408ff */
[----:B------:R0:W-:Y:S01]  /*7740*/  @P1 STG.E.U16 desc[UR14][R12.64], R5 ;  /* 0x000000050c001986 */ /* 0x0001e2000c10150e */
[-C--:B------:R-:W-:Y:S02]  /*7750*/  LEA R4, P1, R15, R0.reuse, 0x1 ;  /* 0x000000000f047211 */ /* 0x080fe400078208ff */
[----:B------:R-:W-:-:S02]  /*7760*/  LEA R8, P6, R17, R0, 0x1 ;  /* 0x0000000011087211 */ /* 0x000fc400078c08ff */
[-C--:B------:R-:W-:Y:S02]  /*7770*/  LEA.HI.X.SX32 R7, R3, R2.reuse, 0x1, P2 ;  /* 0x0000000203077211 */ /* 0x080fe400010f0eff */
[----:B------:R-:W-:Y:S02]  /*7780*/  LEA.HI.X.SX32 R9, R17, R2, 0x1, P6 ;  /* 0x0000000211097211 */ /* 0x000fe400030f0eff */
[----:B-1----:R-:W-:Y:S02]  /*7790*/  LEA R10, P6, R19, R0, 0x1 ;  /* 0x00000000130a7211 */ /* 0x002fe400078c08ff */
[----:B------:R-:W-:Y:S02]  /*77a0*/  ISETP.LT.AND P2, PT, R58, UR7, !P0 ;  /* 0x000000073a007c0c */ /* 0x000fe4000c741270 */
[-C--:B0-----:R-:W-:Y:S01]  /*77b0*/  LEA.HI.X.SX32 R5, R15, R2.reuse, 0x1, P1 ;  /* 0x000000020f057211 */ /* 0x081fe200008f0eff */
[C---:B------:R-:W-:Y:S01]  /*77c0*/  VIADD R15, R19.reuse, UR6 ;  /* 0x00000006130f7c36 */ /* 0x040fe20008000000 */
[----:B------:R-:W-:-:S03]  /*77d0*/  LEA.HI.X.SX32 R11, R19, R2, 0x1, P6 ;  /* 0x00000002130b7211 */ /* 0x000fc600030f0eff */
[C---:B------:R-:W-:Y:S01]  /*77e0*/  VIADD R3, R15.reuse, UR6 ;  /* 0x000000060f037c36 */ /* 0x040fe20008000000 */
[C---:B------:R-:W-:Y:S01]  /*77f0*/  LEA R12, P1, R15.reuse, R0, 0x1 ;  /* 0x000000000f0c7211 */ /* 0x040fe200078208ff */
[----:B------:R0:W-:Y:S03]  /*7800*/  @P5 STG.E.U16 desc[UR14][R4.64], R21 ;  /* 0x0000001504005986 */ /* 0x0001e6000c10150e */
[----:B------:R-:W-:Y:S02]  /*7810*/  LEA.HI.X.SX32 R13, R15, R2, 0x1, P1 ;  /* 0x000000020f0d7211 */ /* 0x000fe400008f0eff */
[----:B------:R-:W-:Y:S02]  /*7820*/  LEA R14, P6, R3, R0, 0x1 ;  /* 0x00000000030e7211 */ /* 0x000fe400078c08ff */
[----:B------:R-:W-:Y:S02]  /*7830*/  ISETP.LT.AND P1, PT, R57, UR7, !P0 ;  /* 0x0000000739007c0c */ /* 0x000fe4000c721270 */
[----:B------:R-:W-:-:S02]  /*7840*/  ISETP.LT.AND P0, PT, R56, UR7, !P0 ;  /* 0x0000000738007c0c */ /* 0x000fc4000c701270 */
[----:B------:R-:W-:Y:S02]  /*7850*/  LEA.HI.X.SX32 R15, R3, R2, 0x1, P6 ;  /* 0x00000002030f7211 */ /* 0x000fe400030f0eff */
[----:B------:R-:W-:Y:S02]  /*7860*/  PRMT R3, R21, 0x7632, R3 ;  /* 0x0000763215037816 */ /* 0x000fe40000000003 */
[----:B0-----:R-:W-:-:S03]  /*7870*/  PRMT R5, R22, 0x7632, R5 ;  /* 0x0000763216057816 */ /* 0x001fc60000000005 */
[----:B------:R0:W-:Y:S04]  /*7880*/  @P4 STG.E.U16 desc[UR14][R6.64], R3 ;  /* 0x0000000306004986 */ /* 0x0001e8000c10150e */
[----:B------:R0:W-:Y:S04]  /*7890*/  @P3 STG.E.U16 desc[UR14][R8.64], R22 ;  /* 0x0000001608003986 */ /* 0x0001e8000c10150e */
[----:B------:R0:W-:Y:S04]  /*78a0*/  @P2 STG.E.U16 desc[UR14][R10.64], R5 ;  /* 0x000000050a002986 */ /* 0x0001e8000c10150e */
[----:B------:R0:W-:Y:S01]  /*78b0*/  @P1 STG.E.U16 desc[UR14][R12.64], R23 ;  /* 0x000000170c001986 */ /* 0x0001e2000c10150e */
[----:B------:R-:W-:Y:S05]  /*78c0*/  @!P0 EXIT ;  /* 0x000000000000894d */ /* 0x000fea0003800000 */
[----:B0-----:R-:W-:-:S05]  /*78d0*/  PRMT R7, R23, 0x7632, R7 ;  /* 0x0000763217077816 */ /* 0x001fca0000000007 */
[----:B------:R-:W-:Y:S01]  /*78e0*/  STG.E.U16 desc[UR14][R14.64], R7 ;  /* 0x000000070e007986 */ /* 0x000fe2000c10150e */
[----:B------:R-:W-:Y:S05]  /*78f0*/  EXIT ;  /* 0x000000000000794d */ /* 0x000fea0003800000 */
.L_x_2:
[----:B------:R-:W-:-:S00]  /*7900*/  BRA `(.L_x_2) ;  /* 0xfffffffc00fc7947 */ /* 0x000fc0000383ffff */
[----:B------:R-:W-:-:S00]  /*7910*/  NOP ;  /* 0x0000000000007918 */ /* 0x000fc00000000000 */
        /* <DEDUP_REMOVED lines=14> */
.L_x_3:


//--------------------- .nv.shared.matmul_kernel  --------------------------
	.section	.nv.shared.matmul_kernel,"aw",@nobits
	.sectionflags	@""
	.align	16
	.zero		1024


//--------------------- .nv.shared.reserved.0     --------------------------
	.section	.nv.shared.reserved.0,"aw",@nobits
	.weak		__nv_reservedSMEM_offset_0_alias
	.size		__nv_reservedSMEM_offset_0_alias, 0, 0
	.other		__nv_reservedSMEM_offset_0_alias,@"STO_CUDA_RESERVED_SHARED STV_DEFAULT"
__nv_reservedSMEM_offset_0_alias:
	.zero		0


//--------------------- .nv.constant0.matmul_kernel --------------------------
	.section	.nv.constant0.matmul_kernel,"a",@progbits
	.sectionflags	@""
	.align	4
.nv.constant0.matmul_kernel:
	.zero		608


//--------------------- SYMBOLS --------------------------

	.type		.nv.reservedSmem.offset0,@object
	.size		.nv.reservedSmem.offset0,0x4
